// auto-generated by cutlass_sweep.gemm — config: {"arch": "sm_100", "cluster_m": 2, "cluster_n": 2, "dtype": "fp16", "dtype_b": "fp16", "layout": "nt", "stages": 0, "tile_k": 64, "tile_m": 128, "tile_n": 128}
#include "cutlass/cutlass.h"
#include "cutlass/gemm/collective/collective_builder.hpp"
#include "cutlass/gemm/device/gemm_universal_adapter.h"
#include "cutlass/gemm/kernel/gemm_universal.hpp"
#include "cutlass/epilogue/collective/collective_builder.hpp"

using ElemA = cutlass::half_t;
using ElemB = cutlass::half_t;
using ElemCD = cutlass::half_t;
using Acc  = float;
using TileShape    = cute::Shape<cute::_128, cute::_128, cute::_64>;
using ClusterShape = cute::Shape<cute::_2, cute::_2, cute::_1>;

using CollectiveEpilogue = typename cutlass::epilogue::collective::CollectiveBuilder<
    cutlass::arch::Sm100, cutlass::arch::OpClassTensorOp,
    TileShape, ClusterShape,
    cutlass::epilogue::collective::EpilogueTileAuto,
    Acc, Acc,
    ElemCD, cutlass::layout::RowMajor, 128 / cutlass::sizeof_bits<ElemCD>::value,
    ElemCD, cutlass::layout::RowMajor, 128 / cutlass::sizeof_bits<ElemCD>::value,
    cutlass::epilogue::collective::EpilogueScheduleAuto
  >::CollectiveOp;

using CollectiveMainloop = typename cutlass::gemm::collective::CollectiveBuilder<
    cutlass::arch::Sm100, cutlass::arch::OpClassTensorOp,
    ElemA, cutlass::layout::RowMajor, 128 / cutlass::sizeof_bits<ElemA>::value,
    ElemB, cutlass::layout::ColumnMajor, 128 / cutlass::sizeof_bits<ElemB>::value,
    Acc,
    TileShape, ClusterShape,
    cutlass::gemm::collective::StageCountAutoCarveout<static_cast<int>(sizeof(typename CollectiveEpilogue::SharedStorage))>,
    cutlass::gemm::collective::KernelScheduleAuto
  >::CollectiveOp;

using GemmKernel = cutlass::gemm::kernel::GemmUniversal<
    cute::Shape<int,int,int,int>,
    CollectiveMainloop,
    CollectiveEpilogue
>;
using Gemm = cutlass::gemm::device::GemmUniversalAdapter<GemmKernel>;

// Force the device kernel symbol into the cubin without needing a host main.
auto* _anchor = &cutlass::device_kernel<GemmKernel>;


// ===== COMPILED SASS (sm_100a) =====

	.target	sm_100a

	.elftype	@"ET_EXEC"


//--------------------- .note.nv.tkinfo           --------------------------
	.section	.note.nv.tkinfo,"",@"SHT_NOTE"
	.sectionflags	@"SHF_NOTE_NV_TKINFO"
	.tkinfo
        /*0018*/ 	.word	0x00000002
        /*0030*/ 	.string	""
        /*0030*/ 	.string	"ptxas"
        /*0030*/ 	.string	"Cuda compilation tools, release 13.0, V13.0.88"
        /*0030*/ 	.string	"Build cuda_13.0.r13.0/compiler.36424714_0"
        /*0030*/ 	.string	"-arch sm_100a -m 64 "



//--------------------- .note.nv.cuinfo           --------------------------
	.section	.note.nv.cuinfo,"",@"SHT_NOTE"
	.sectionflags	@"SHF_NOTE_NV_CUINFO"
        /*0018*/ 	.short	0x0002
        /*001a*/ 	.short	0x0064
        /*001c*/ 	.short	0x0082
	.zero		2


//--------------------- .nv.info                  --------------------------
	.section	.nv.info,"",@"SHT_CUDA_INFO"
	.align	4


	//----- nvinfo : EIATTR_REGCOUNT
	.align		4
        /*0000*/ 	.byte	0x04, 0x2f
        /*0002*/ 	.short	(.L_19 - .L_18)
	.align		4
.L_18:
        /*0004*/ 	.word	index@(_ZN7cutlass13device_kernelINS_4gemm6kernel13GemmUniversalIN4cute5tupleIJiiiiEEENS1_10collective13CollectiveMmaINS1_35MainloopSm100TmaUmmaWarpSpecializedILi13ELi2ELi4ENS5_IJNS4_1CILi2EEESB_NSA_ILi1EEEEEEEENS5_IJNSA_ILi128EEESF_NSA_ILi64EEEEEENS_6half_tENS5_IJlSC_lEEESI_SJ_NS4_8TiledMMAINS4_8MMA_AtomIJNS4_26SM100_MMA_F16BF16_2x1SM_SSISI_SI_fLi128ELi128ELNS4_4UMMA5MajorE0ELSO_0ELNSN_7ScaleInE0ELSP_0EEEEEENS4_6LayoutINS5_IJSC_SC_SC_EEENS5_IJNSA_ILi0EEESU_SU_EEEEENS5_IJNS4_10UnderscoreESX_SX_EEEEENS4_28SM100_TMA_2SM_LOAD_MULTICASTENS4_14ComposedLayoutINS4_7SwizzleILi3ELi4ELi3EEENS4_18smem_ptr_flag_bitsILi16EEENSS_INS5_IJNSA_ILi8EEESG_EEENS5_IJSG_SC_EEEEEEEvNS4_8identityENS4_18SM100_TMA_2SM_LOADES1A_vS1B_EENS_8epilogue10collective18CollectiveEpilogueINS1E_23Sm100TmaWarpSpecializedILi4ELi2ELi16ELb1ELb0EEEJNS5_IJSG_SF_SG_EEENS5_IJNSS_ISG_SC_EENSS_INS5_IJNSA_ILi16EEESB_EEENS5_IJSC_SG_EEEEEEEESI_SJ_SI_SJ_NS1E_6fusion15FusionCallbacksIS1I_NS1Q_17LinearCombinationISI_fSI_fLNS_15FloatRoundStyleE2EEES1J_S1P_JEEENS4_5SM1004TMEM4LOAD26SM100_TMEM_LOAD_32dp32b16xENS4_13SM90_TMA_LOADENS11_INS12_ILi1ELi4ELi3EEES15_NSS_INS5_IJS16_S1L_EEENS5_IJS1L_SC_EEEEEEENS4_39AutoVectorizingCopyWithAssumedAlignmentILi128EEENS4_14SM90_TMA_STOREES25_S27_S27_EEEvvEEEEvNT_6ParamsE)
        /*0008*/ 	.word	0x00000044


	//----- nvinfo : EIATTR_FRAME_SIZE
	.align		4
.L_19:
        /*000c*/ 	.byte	0x04, 0x11
        /*000e*/ 	.short	(.L_21 - .L_20)
	.align		4
.L_20:
        /*0010*/ 	.word	index@($__internal_2_$__cuda_sm10x_tcgen05_guardrail_trap_unallocated_columns_being_dealloced)
        /*0014*/ 	.word	0x00000000


	//----- nvinfo : EIATTR_FRAME_SIZE
	.align		4
.L_21:
        /*0018*/ 	.byte	0x04, 0x11
        /*001a*/ 	.short	(.L_23 - .L_22)
	.align		4
.L_22:
        /*001c*/ 	.word	index@($__internal_1_$__cuda_sm10x_tcgen05_guardrail_trap_phase_invalid_during_alloc)
        /*0020*/ 	.word	0x00000000


	//----- nvinfo : EIATTR_FRAME_SIZE
	.align		4
.L_23:
        /*0024*/ 	.byte	0x04, 0x11
        /*0026*/ 	.short	(.L_25 - .L_24)
	.align		4
.L_24:
        /*0028*/ 	.word	index@($__internal_0_$__cuda_sm10x_tcgen05_guardrail_trap_col_being_dealloced_not_returned_by_alloc)
        /*002c*/ 	.word	0x00000000


	//----- nvinfo : EIATTR_FRAME_SIZE
	.align		4
.L_25:
        /*0030*/ 	.byte	0x04, 0x11
        /*0032*/ 	.short	(.L_27 - .L_26)
	.align		4
.L_26:
        /*0034*/ 	.word	index@(_ZN7cutlass13device_kernelINS_4gemm6kernel13GemmUniversalIN4cute5tupleIJiiiiEEENS1_10collective13CollectiveMmaINS1_35MainloopSm100TmaUmmaWarpSpecializedILi13ELi2ELi4ENS5_IJNS4_1CILi2EEESB_NSA_ILi1EEEEEEEENS5_IJNSA_ILi128EEESF_NSA_ILi64EEEEEENS_6half_tENS5_IJlSC_lEEESI_SJ_NS4_8TiledMMAINS4_8MMA_AtomIJNS4_26SM100_MMA_F16BF16_2x1SM_SSISI_SI_fLi128ELi128ELNS4_4UMMA5MajorE0ELSO_0ELNSN_7ScaleInE0ELSP_0EEEEEENS4_6LayoutINS5_IJSC_SC_SC_EEENS5_IJNSA_ILi0EEESU_SU_EEEEENS5_IJNS4_10UnderscoreESX_SX_EEEEENS4_28SM100_TMA_2SM_LOAD_MULTICASTENS4_14ComposedLayoutINS4_7SwizzleILi3ELi4ELi3EEENS4_18smem_ptr_flag_bitsILi16EEENSS_INS5_IJNSA_ILi8EEESG_EEENS5_IJSG_SC_EEEEEEEvNS4_8identityENS4_18SM100_TMA_2SM_LOADES1A_vS1B_EENS_8epilogue10collective18CollectiveEpilogueINS1E_23Sm100TmaWarpSpecializedILi4ELi2ELi16ELb1ELb0EEEJNS5_IJSG_SF_SG_EEENS5_IJNSS_ISG_SC_EENSS_INS5_IJNSA_ILi16EEESB_EEENS5_IJSC_SG_EEEEEEEESI_SJ_SI_SJ_NS1E_6fusion15FusionCallbacksIS1I_NS1Q_17LinearCombinationISI_fSI_fLNS_15FloatRoundStyleE2EEES1J_S1P_JEEENS4_5SM1004TMEM4LOAD26SM100_TMEM_LOAD_32dp32b16xENS4_13SM90_TMA_LOADENS11_INS12_ILi1ELi4ELi3EEES15_NSS_INS5_IJS16_S1L_EEENS5_IJS1L_SC_EEEEEEENS4_39AutoVectorizingCopyWithAssumedAlignmentILi128EEENS4_14SM90_TMA_STOREES25_S27_S27_EEEvvEEEEvNT_6ParamsE)
        /*0038*/ 	.word	0x00000000


	//----- nvinfo : EIATTR_MIN_STACK_SIZE
	.align		4
.L_27:
        /*003c*/ 	.byte	0x04, 0x12
        /*003e*/ 	.short	(.L_29 - .L_28)
	.align		4
.L_28:
        /*0040*/ 	.word	index@(_ZN7cutlass13device_kernelINS_4gemm6kernel13GemmUniversalIN4cute5tupleIJiiiiEEENS1_10collective13CollectiveMmaINS1_35MainloopSm100TmaUmmaWarpSpecializedILi13ELi2ELi4ENS5_IJNS4_1CILi2EEESB_NSA_ILi1EEEEEEEENS5_IJNSA_ILi128EEESF_NSA_ILi64EEEEEENS_6half_tENS5_IJlSC_lEEESI_SJ_NS4_8TiledMMAINS4_8MMA_AtomIJNS4_26SM100_MMA_F16BF16_2x1SM_SSISI_SI_fLi128ELi128ELNS4_4UMMA5MajorE0ELSO_0ELNSN_7ScaleInE0ELSP_0EEEEEENS4_6LayoutINS5_IJSC_SC_SC_EEENS5_IJNSA_ILi0EEESU_SU_EEEEENS5_IJNS4_10UnderscoreESX_SX_EEEEENS4_28SM100_TMA_2SM_LOAD_MULTICASTENS4_14ComposedLayoutINS4_7SwizzleILi3ELi4ELi3EEENS4_18smem_ptr_flag_bitsILi16EEENSS_INS5_IJNSA_ILi8EEESG_EEENS5_IJSG_SC_EEEEEEEvNS4_8identityENS4_18SM100_TMA_2SM_LOADES1A_vS1B_EENS_8epilogue10collective18CollectiveEpilogueINS1E_23Sm100TmaWarpSpecializedILi4ELi2ELi16ELb1ELb0EEEJNS5_IJSG_SF_SG_EEENS5_IJNSS_ISG_SC_EENSS_INS5_IJNSA_ILi16EEESB_EEENS5_IJSC_SG_EEEEEEEESI_SJ_SI_SJ_NS1E_6fusion15FusionCallbacksIS1I_NS1Q_17LinearCombinationISI_fSI_fLNS_15FloatRoundStyleE2EEES1J_S1P_JEEENS4_5SM1004TMEM4LOAD26SM100_TMEM_LOAD_32dp32b16xENS4_13SM90_TMA_LOADENS11_INS12_ILi1ELi4ELi3EEES15_NSS_INS5_IJS16_S1L_EEENS5_IJS1L_SC_EEEEEEENS4_39AutoVectorizingCopyWithAssumedAlignmentILi128EEENS4_14SM90_TMA_STOREES25_S27_S27_EEEvvEEEEvNT_6ParamsE)
        /*0044*/ 	.word	0x00000000
.L_29:


//--------------------- .nv.compat                --------------------------
	.section	.nv.compat,"",@"SHT_CUDA_COMPAT_INFO"
	.align	4
        /*0000*/ 	.byte	0x02, 0x09, 0x01, 0x00, 0x02, 0x02, 0x02, 0x00, 0x02, 0x05, 0x05, 0x00, 0x03, 0x07, 0x01, 0x01
        /*0010*/ 	.byte	0x02, 0x03, 0x01, 0x00, 0x02, 0x06, 0x01, 0x00, 0x04, 0x0b, 0x08, 0x00, 0x09, 0x00, 0x00, 0x00
        /*0020*/ 	.byte	0x00, 0x00, 0x00, 0x00


//--------------------- .nv.info._ZN7cutlass13device_kernelINS_4gemm6kernel13GemmUniversalIN4cute5tupleIJiiiiEEENS1_10collective13CollectiveMmaINS1_35MainloopSm100TmaUmmaWarpSpecializedILi13ELi2ELi4ENS5_IJNS4_1CILi2EEESB_NSA_ILi1EEEEEEEENS5_IJNSA_ILi128EEESF_NSA_ILi64EEEEEENS_6half_tENS5_IJlSC_lEEESI_SJ_NS4_8TiledMMAINS4_8MMA_AtomIJNS4_26SM100_MMA_F16BF16_2x1SM_SSISI_SI_fLi128ELi128ELNS4_4UMMA5MajorE0ELSO_0ELNSN_7ScaleInE0ELSP_0EEEEEENS4_6LayoutINS5_IJSC_SC_SC_EEENS5_IJNSA_ILi0EEESU_SU_EEEEENS5_IJNS4_10UnderscoreESX_SX_EEEEENS4_28SM100_TMA_2SM_LOAD_MULTICASTENS4_14ComposedLayoutINS4_7SwizzleILi3ELi4ELi3EEENS4_18smem_ptr_flag_bitsILi16EEENSS_INS5_IJNSA_ILi8EEESG_EEENS5_IJSG_SC_EEEEEEEvNS4_8identityENS4_18SM100_TMA_2SM_LOADES1A_vS1B_EENS_8epilogue10collective18CollectiveEpilogueINS1E_23Sm100TmaWarpSpecializedILi4ELi2ELi16ELb1ELb0EEEJNS5_IJSG_SF_SG_EEENS5_IJNSS_ISG_SC_EENSS_INS5_IJNSA_ILi16EEESB_EEENS5_IJSC_SG_EEEEEEEESI_SJ_SI_SJ_NS1E_6fusion15FusionCallbacksIS1I_NS1Q_17LinearCombinationISI_fSI_fLNS_15FloatRoundStyleE2EEES1J_S1P_JEEENS4_5SM1004TMEM4LOAD26SM100_TMEM_LOAD_32dp32b16xENS4_13SM90_TMA_LOADENS11_INS12_ILi1ELi4ELi3EEES15_NSS_INS5_IJS16_S1L_EEENS5_IJS1L_SC_EEEEEEENS4_39AutoVectorizingCopyWithAssumedAlignmentILi128EEENS4_14SM90_TMA_STOREES25_S27_S27_EEEvvEEEEvNT_6ParamsE --------------------------
	.section	.nv.info._ZN7cutlass13device_kernelINS_4gemm6kernel13GemmUniversalIN4cute5tupleIJiiiiEEENS1_10collective13CollectiveMmaINS1_35MainloopSm100TmaUmmaWarpSpecializedILi13ELi2ELi4ENS5_IJNS4_1CILi2EEESB_NSA_ILi1EEEEEEEENS5_IJNSA_ILi128EEESF_NSA_ILi64EEEEEENS_6half_tENS5_IJlSC_lEEESI_SJ_NS4_8TiledMMAINS4_8MMA_AtomIJNS4_26SM100_MMA_F16BF16_2x1SM_SSISI_SI_fLi128ELi128ELNS4_4UMMA5MajorE0ELSO_0ELNSN_7ScaleInE0ELSP_0EEEEEENS4_6LayoutINS5_IJSC_SC_SC_EEENS5_IJNSA_ILi0EEESU_SU_EEEEENS5_IJNS4_10UnderscoreESX_SX_EEEEENS4_28SM100_TMA_2SM_LOAD_MULTICASTENS4_14ComposedLayoutINS4_7SwizzleILi3ELi4ELi3EEENS4_18smem_ptr_flag_bitsILi16EEENSS_INS5_IJNSA_ILi8EEESG_EEENS5_IJSG_SC_EEEEEEEvNS4_8identityENS4_18SM100_TMA_2SM_LOADES1A_vS1B_EENS_8epilogue10collective18CollectiveEpilogueINS1E_23Sm100TmaWarpSpecializedILi4ELi2ELi16ELb1ELb0EEEJNS5_IJSG_SF_SG_EEENS5_IJNSS_ISG_SC_EENSS_INS5_IJNSA_ILi16EEESB_EEENS5_IJSC_SG_EEEEEEEESI_SJ_SI_SJ_NS1E_6fusion15FusionCallbacksIS1I_NS1Q_17LinearCombinationISI_fSI_fLNS_15FloatRoundStyleE2EEES1J_S1P_JEEENS4_5SM1004TMEM4LOAD26SM100_TMEM_LOAD_32dp32b16xENS4_13SM90_TMA_LOADENS11_INS12_ILi1ELi4ELi3EEES15_NSS_INS5_IJS16_S1L_EEENS5_IJS1L_SC_EEEEEEENS4_39AutoVectorizingCopyWithAssumedAlignmentILi128EEENS4_14SM90_TMA_STOREES25_S27_S27_EEEvvEEEEvNT_6ParamsE,"",@"SHT_CUDA_INFO"
	.sectionflags	@""
	.align	4


	//----- nvinfo : EIATTR_CUDA_API_VERSION
	.align		4
        /*0000*/ 	.byte	0x04, 0x37
        /*0002*/ 	.short	(.L_31 - .L_30)
.L_30:
        /*0004*/ 	.word	0x00000082


	//----- nvinfo : EIATTR_KPARAM_INFO
	.align		4
.L_31:
        /*0008*/ 	.byte	0x04, 0x17
        /*000a*/ 	.short	(.L_33 - .L_32)
.L_32:
        /*000c*/ 	.word	0x00000000
        /*0010*/ 	.short	0x0000
        /*0012*/ 	.short	0x0000
        /*0014*/ 	.byte	0x00, 0xf0, 0x01, 0x20


	//----- nvinfo : EIATTR_AT_ENTRY_FRAGMENTS
	.align		4
.L_33:
        /*0018*/ 	.byte	0x04, 0x4f
        /*001a*/ 	.short	(.L_35 - .L_34)


	//   ....[0]....
.L_34:
        /*001c*/ 	.word	0x00000007


	//----- nvinfo : EIATTR_RESERVED_SMEM_USED
	.align		4
.L_35:
        /*0020*/ 	.byte	0x01, 0x41
	.zero		2


	//----- nvinfo : EIATTR_SPARSE_MMA_MASK
	.align		4
        /*0024*/ 	.byte	0x03, 0x50
        /*0026*/ 	.short	0x0000


	//----- nvinfo : EIATTR_TCGEN05_2CTA_USED
	.align		4
        /*0028*/ 	.byte	0x01, 0x52
	.zero		2


	//----- nvinfo : EIATTR_MAXREG_COUNT
	.align		4
        /*002c*/ 	.byte	0x03, 0x1b
        /*002e*/ 	.short	0x00ff


	//----- nvinfo : EIATTR_NUM_BARRIERS
	.align		4
        /*0030*/ 	.byte	0x02, 0x4c
        /*0032*/ 	.byte	0x07
	.zero		1


	//----- nvinfo : EIATTR_EXTERNS
	.align		4
        /*0034*/ 	.byte	0x04, 0x0f
        /*0036*/ 	.short	(.L_37 - .L_36)


	//   ....[0]....
	.align		4
.L_36:
        /*0038*/ 	.word	index@(__assertfail)


	//----- nvinfo : EIATTR_MERCURY_ISA_VERSION
	.align		4
.L_37:
        /*003c*/ 	.byte	0x03, 0x5f
        /*003e*/ 	.short	0x0101


	//----- nvinfo : EIATTR_INT_WARP_WIDE_INSTR_OFFSETS
	.align		4
        /*0040*/ 	.byte	0x04, 0x31
        /*0042*/ 	.short	(.L_39 - .L_38)


	//   ....[0]....
.L_38:
        /*0044*/ 	.word	0x00000ec0


	//   ....[1]....
        /*0048*/ 	.word	0x00000f60


	//   ....[2]....
        /*004c*/ 	.word	0x00004910


	//   ....[3]....
        /*0050*/ 	.word	0x00004940


	//   ....[4]....
        /*0054*/ 	.word	0x00004960


	//   ....[5]....
        /*0058*/ 	.word	0x000054a0


	//   ....[6]....
        /*005c*/ 	.word	0x00005540


	//   ....[7]....
        /*0060*/ 	.word	0x00005600


	//   ....[8]....
        /*0064*/ 	.word	0x00005670


	//   ....[9]....
        /*0068*/ 	.word	0x00005730


	//   ....[10]....
        /*006c*/ 	.word	0x000057d0


	//   ....[11]....
        /*0070*/ 	.word	0x00005840


	//   ....[12]....
        /*0074*/ 	.word	0x00005900


	//   ....[13]....
        /*0078*/ 	.word	0x000059a0


	//   ....[14]....
        /*007c*/ 	.word	0x00005a40


	//   ....[15]....
        /*0080*/ 	.word	0x00005b30


	//   ....[16]....
        /*0084*/ 	.word	0x00005c00


	//----- nvinfo : EIATTR_COOP_GROUP_MASK_REGIDS
	.align		4
.L_39:
        /*0088*/ 	.byte	0x04, 0x29
        /*008a*/ 	.short	(.L_41 - .L_40)


	//   ....[0]....
.L_40:
        /*008c*/ 	.word	0xffffffff


	//   ....[1]....
        /*0090*/ 	.word	0xffffffff


	//   ....[2]....
        /*0094*/ 	.word	0xffffffff


	//   ....[3]....
        /*0098*/ 	.word	0xffffffff


	//   ....[4]....
        /*009c*/ 	.word	0xffffffff


	//   ....[5]....
        /*00a0*/ 	.word	0xffffffff


	//   ....[6]....
        /*00a4*/ 	.word	0xffffffff


	//   ....[7]....
        /*00a8*/ 	.word	0xffffffff


	//   ....[8]....
        /*00ac*/ 	.word	0xffffffff


	//   ....[9]....
        /*00b0*/ 	.word	0xffffffff


	//   ....[10]....
        /*00b4*/ 	.word	0xffffffff


	//   ....[11]....
        /*00b8*/ 	.word	0xffffffff


	//   ....[12]....
        /*00bc*/ 	.word	0xffffffff


	//   ....[13]....
        /*00c0*/ 	.word	0xffffffff


	//----- nvinfo : EIATTR_COOP_GROUP_INSTR_OFFSETS
	.align		4
.L_41:
        /*00c4*/ 	.byte	0x04, 0x28
        /*00c6*/ 	.short	(.L_43 - .L_42)


	//   ....[0]....
.L_42:
        /*00c8*/ 	.word	0x000000b0


	//   ....[1]....
        /*00cc*/ 	.word	0x00000520


	//   ....[2]....
        /*00d0*/ 	.word	0x00000830


	//   ....[3]....
        /*00d4*/ 	.word	0x000009c0


	//   ....[4]....
        /*00d8*/ 	.word	0x00000ab0


	//   ....[5]....
        /*00dc*/ 	.word	0x00000c10


	//   ....[6]....
        /*00e0*/ 	.word	0x00000da0


	//   ....[7]....
        /*00e4*/ 	.word	0x00000fe0


	//   ....[8]....
        /*00e8*/ 	.word	0x00002330


	//   ....[9]....
        /*00ec*/ 	.word	0x000036f0


	//   ....[10]....
        /*00f0*/ 	.word	0x00003bc0


	//   ....[11]....
        /*00f4*/ 	.word	0x00003bf0


	//   ....[12]....
        /*00f8*/ 	.word	0x00004810


	//   ....[13]....
        /*00fc*/ 	.word	0x00004a20


	//----- nvinfo : EIATTR_VRC_CTA_INIT_COUNT
	.align		4
.L_43:
        /*0100*/ 	.byte	0x02, 0x4a
        /*0102*/ 	.byte	0x80
	.zero		1


	//----- nvinfo : EIATTR_SYSCALL_OFFSETS
	.align		4
        /*0104*/ 	.byte	0x04, 0x46
        /*0106*/ 	.short	(.L_45 - .L_44)


	//   ....[0]....
.L_44:
        /*0108*/ 	.word	0x000067a0


	//   ....[1]....
        /*010c*/ 	.word	0x00006890


	//   ....[2]....
        /*0110*/ 	.word	0x00007030


	//   ....[3]....
        /*0114*/ 	.word	0x00007960


	//   ....[4]....
        /*0118*/ 	.word	0x00008230


	//   ....[5]....
        /*011c*/ 	.word	0x00008b00


	//----- nvinfo : EIATTR_MBARRIER_INSTR_OFFSETS
	.align		4
.L_45:
        /*0120*/ 	.byte	0x04, 0x39
        /*0122*/ 	.short	(.L_47 - .L_46)


	//   ....[0]....
.L_46:
        /*0124*/ 	.word	0x00000670
        /*0128*/ 	.word	0x000000ff
        /*012c*/ 	.word	0x00000000
        /*0130*/ 	.short	0x0100
        /*0132*/ 	.byte	0x04
	.zero		1


	//   ....[1]....
        /*0134*/ 	.word	0x00000680
        /*0138*/ 	.word	0x000000ff
        /*013c*/ 	.word	0x00000068
        /*0140*/ 	.short	0x0100
        /*0142*/ 	.byte	0x04
	.zero		1


	//   ....[2]....
        /*0144*/ 	.word	0x00000690
        /*0148*/ 	.word	0x000000ff
        /*014c*/ 	.word	0x00000008
        /*0150*/ 	.short	0x0100
        /*0152*/ 	.byte	0x04
	.zero		1


	//   ....[3]....
        /*0154*/ 	.word	0x000006a0
        /*0158*/ 	.word	0x000000ff
        /*015c*/ 	.word	0x00000070
        /*0160*/ 	.short	0x0100
        /*0162*/ 	.byte	0x04
	.zero		1


	//   ....[4]....
        /*0164*/ 	.word	0x000006b0
        /*0168*/ 	.word	0x000000ff
        /*016c*/ 	.word	0x00000010
        /*0170*/ 	.short	0x0100
        /*0172*/ 	.byte	0x04
	.zero		1


	//   ....[5]....
        /*0174*/ 	.word	0x000006c0
        /*0178*/ 	.word	0x000000ff
        /*017c*/ 	.word	0x00000078
        /*0180*/ 	.short	0x0100
        /*0182*/ 	.byte	0x04
	.zero		1


	//   ....[6]....
        /*0184*/ 	.word	0x000006d0
        /*0188*/ 	.word	0x000000ff
        /*018c*/ 	.word	0x00000018
        /*0190*/ 	.short	0x0100
        /*0192*/ 	.byte	0x04
	.zero		1


	//   ....[7]....
        /*0194*/ 	.word	0x000006e0
        /*0198*/ 	.word	0x000000ff
        /*019c*/ 	.word	0x00000080
        /*01a0*/ 	.short	0x0100
        /*01a2*/ 	.byte	0x04
	.zero		1


	//   ....[8]....
        /*01a4*/ 	.word	0x000006f0
        /*01a8*/ 	.word	0x000000ff
        /*01ac*/ 	.word	0x00000020
        /*01b0*/ 	.short	0x0100
        /*01b2*/ 	.byte	0x04
	.zero		1


	//   ....[9]....
        /*01b4*/ 	.word	0x00000700
        /*01b8*/ 	.word	0x000000ff
        /*01bc*/ 	.word	0x00000088
        /*01c0*/ 	.short	0x0100
        /*01c2*/ 	.byte	0x04
	.zero		1


	//   ....[10]....
        /*01c4*/ 	.word	0x00000710
        /*01c8*/ 	.word	0x000000ff
        /*01cc*/ 	.word	0x00000028
        /*01d0*/ 	.short	0x0100
        /*01d2*/ 	.byte	0x04
	.zero		1


	//   ....[11]....
        /*01d4*/ 	.word	0x00000720
        /*01d8*/ 	.word	0x000000ff
        /*01dc*/ 	.word	0x00000090
        /*01e0*/ 	.short	0x0100
        /*01e2*/ 	.byte	0x04
	.zero		1


	//   ....[12]....
        /*01e4*/ 	.word	0x00000730
        /*01e8*/ 	.word	0x000000ff
        /*01ec*/ 	.word	0x00000030
        /*01f0*/ 	.short	0x0100
        /*01f2*/ 	.byte	0x04
	.zero		1


	//   ....[13]....
        /*01f4*/ 	.word	0x00000740
        /*01f8*/ 	.word	0x000000ff
        /*01fc*/ 	.word	0x00000098
        /*0200*/ 	.short	0x0100
        /*0202*/ 	.byte	0x04
	.zero		1


	//   ....[14]....
        /*0204*/ 	.word	0x00000750
        /*0208*/ 	.word	0x000000ff
        /*020c*/ 	.word	0x00000038
        /*0210*/ 	.short	0x0100
        /*0212*/ 	.byte	0x04
	.zero		1


	//   ....[15]....
        /*0214*/ 	.word	0x00000760
        /*0218*/ 	.word	0x000000ff
        /*021c*/ 	.word	0x000000a0
        /*0220*/ 	.short	0x0100
        /*0222*/ 	.byte	0x04
	.zero		1


	//   ....[16]....
        /*0224*/ 	.word	0x00000770
        /*0228*/ 	.word	0x000000ff
        /*022c*/ 	.word	0x00000040
        /*0230*/ 	.short	0x0100
        /*0232*/ 	.byte	0x04
	.zero		1


	//   ....[17]....
        /*0234*/ 	.word	0x00000780
        /*0238*/ 	.word	0x000000ff
        /*023c*/ 	.word	0x000000a8
        /*0240*/ 	.short	0x0100
        /*0242*/ 	.byte	0x04
	.zero		1


	//   ....[18]....
        /*0244*/ 	.word	0x00000790
        /*0248*/ 	.word	0x000000ff
        /*024c*/ 	.word	0x00000048
        /*0250*/ 	.short	0x0100
        /*0252*/ 	.byte	0x04
	.zero		1


	//   ....[19]....
        /*0254*/ 	.word	0x000007a0
        /*0258*/ 	.word	0x000000ff
        /*025c*/ 	.word	0x000000b0
        /*0260*/ 	.short	0x0100
        /*0262*/ 	.byte	0x04
	.zero		1


	//   ....[20]....
        /*0264*/ 	.word	0x000007b0
        /*0268*/ 	.word	0x000000ff
        /*026c*/ 	.word	0x00000050
        /*0270*/ 	.short	0x0100
        /*0272*/ 	.byte	0x04
	.zero		1


	//   ....[21]....
        /*0274*/ 	.word	0x000007c0
        /*0278*/ 	.word	0x000000ff
        /*027c*/ 	.word	0x000000b8
        /*0280*/ 	.short	0x0100
        /*0282*/ 	.byte	0x04
	.zero		1


	//   ....[22]....
        /*0284*/ 	.word	0x000007d0
        /*0288*/ 	.word	0x000000ff
        /*028c*/ 	.word	0x00000058
        /*0290*/ 	.short	0x0100
        /*0292*/ 	.byte	0x04
	.zero		1


	//   ....[23]....
        /*0294*/ 	.word	0x000007e0
        /*0298*/ 	.word	0x000000ff
        /*029c*/ 	.word	0x000000c0
        /*02a0*/ 	.short	0x0100
        /*02a2*/ 	.byte	0x04
	.zero		1


	//   ....[24]....
        /*02a4*/ 	.word	0x000007f0
        /*02a8*/ 	.word	0x000000ff
        /*02ac*/ 	.word	0x00000060
        /*02b0*/ 	.short	0x0100
        /*02b2*/ 	.byte	0x04
	.zero		1


	//   ....[25]....
        /*02b4*/ 	.word	0x00000800
        /*02b8*/ 	.word	0x000000ff
        /*02bc*/ 	.word	0x000000c8
        /*02c0*/ 	.short	0x0100
        /*02c2*/ 	.byte	0x04
	.zero		1


	//   ....[26]....
        /*02c4*/ 	.word	0x00000930
        /*02c8*/ 	.word	0x000000ff
        /*02cc*/ 	.word	0x000000d0
        /*02d0*/ 	.short	0x0100
        /*02d2*/ 	.byte	0x04
	.zero		1


	//   ....[27]....
        /*02d4*/ 	.word	0x00000940
        /*02d8*/ 	.word	0x000000ff
        /*02dc*/ 	.word	0x000000f0
        /*02e0*/ 	.short	0x0100
        /*02e2*/ 	.byte	0x04
	.zero		1


	//   ....[28]....
        /*02e4*/ 	.word	0x00000950
        /*02e8*/ 	.word	0x000000ff
        /*02ec*/ 	.word	0x000000d8
        /*02f0*/ 	.short	0x0100
        /*02f2*/ 	.byte	0x04
	.zero		1


	//   ....[29]....
        /*02f4*/ 	.word	0x00000960
        /*02f8*/ 	.word	0x000000ff
        /*02fc*/ 	.word	0x000000f8
        /*0300*/ 	.short	0x0100
        /*0302*/ 	.byte	0x04
	.zero		1


	//   ....[30]....
        /*0304*/ 	.word	0x00000970
        /*0308*/ 	.word	0x000000ff
        /*030c*/ 	.word	0x000000e0
        /*0310*/ 	.short	0x0100
        /*0312*/ 	.byte	0x04
	.zero		1


	//   ....[31]....
        /*0314*/ 	.word	0x00000980
        /*0318*/ 	.word	0x000000ff
        /*031c*/ 	.word	0x00000100
        /*0320*/ 	.short	0x0100
        /*0322*/ 	.byte	0x04
	.zero		1


	//   ....[32]....
        /*0324*/ 	.word	0x00000990
        /*0328*/ 	.word	0x000000ff
        /*032c*/ 	.word	0x000000e8
        /*0330*/ 	.short	0x0100
        /*0332*/ 	.byte	0x04
	.zero		1


	//   ....[33]....
        /*0334*/ 	.word	0x000009a0
        /*0338*/ 	.word	0x000000ff
        /*033c*/ 	.word	0x00000108
        /*0340*/ 	.short	0x0100
        /*0342*/ 	.byte	0x04
	.zero		1


	//   ....[34]....
        /*0344*/ 	.word	0x00000a80
        /*0348*/ 	.word	0x000000ff
        /*034c*/ 	.word	0x00000110
        /*0350*/ 	.short	0x0100
        /*0352*/ 	.byte	0x06
	.zero		1


	//   ....[35]....
        /*0354*/ 	.word	0x00000a90
        /*0358*/ 	.word	0x000000ff
        /*035c*/ 	.word	0x00000118
        /*0360*/ 	.short	0x0100
        /*0362*/ 	.byte	0x06
	.zero		1


	//   ....[36]....
        /*0364*/ 	.word	0x00000bc0
        /*0368*/ 	.word	0x000000ff
        /*036c*/ 	.word	0x00000120
        /*0370*/ 	.short	0x0100
        /*0372*/ 	.byte	0x06
	.zero		1


	//   ....[37]....
        /*0374*/ 	.word	0x00000bd0
        /*0378*/ 	.word	0x000000ff
        /*037c*/ 	.word	0x00000130
        /*0380*/ 	.short	0x0100
        /*0382*/ 	.byte	0x06
	.zero		1


	//   ....[38]....
        /*0384*/ 	.word	0x00000be0
        /*0388*/ 	.word	0x000000ff
        /*038c*/ 	.word	0x00000128
        /*0390*/ 	.short	0x0100
        /*0392*/ 	.byte	0x06
	.zero		1


	//   ....[39]....
        /*0394*/ 	.word	0x00000bf0
        /*0398*/ 	.word	0x000000ff
        /*039c*/ 	.word	0x00000138
        /*03a0*/ 	.short	0x0100
        /*03a2*/ 	.byte	0x06
	.zero		1


	//   ....[40]....
        /*03a4*/ 	.word	0x00000d10
        /*03a8*/ 	.word	0x000000ff
        /*03ac*/ 	.word	0x00000140
        /*03b0*/ 	.short	0x0100
        /*03b2*/ 	.byte	0x04
	.zero		1


	//   ....[41]....
        /*03b4*/ 	.word	0x00000d20
        /*03b8*/ 	.word	0x000000ff
        /*03bc*/ 	.word	0x00000160
        /*03c0*/ 	.short	0x0100
        /*03c2*/ 	.byte	0x04
	.zero		1


	//   ....[42]....
        /*03c4*/ 	.word	0x00000d30
        /*03c8*/ 	.word	0x000000ff
        /*03cc*/ 	.word	0x00000148
        /*03d0*/ 	.short	0x0100
        /*03d2*/ 	.byte	0x04
	.zero		1


	//   ....[43]....
        /*03d4*/ 	.word	0x00000d40
        /*03d8*/ 	.word	0x000000ff
        /*03dc*/ 	.word	0x00000168
        /*03e0*/ 	.short	0x0100
        /*03e2*/ 	.byte	0x04
	.zero		1


	//   ....[44]....
        /*03e4*/ 	.word	0x00000d50
        /*03e8*/ 	.word	0x000000ff
        /*03ec*/ 	.word	0x00000150
        /*03f0*/ 	.short	0x0100
        /*03f2*/ 	.byte	0x04
	.zero		1


	//   ....[45]....
        /*03f4*/ 	.word	0x00000d60
        /*03f8*/ 	.word	0x000000ff
        /*03fc*/ 	.word	0x00000170
        /*0400*/ 	.short	0x0100
        /*0402*/ 	.byte	0x04
	.zero		1


	//   ....[46]....
        /*0404*/ 	.word	0x00000d70
        /*0408*/ 	.word	0x000000ff
        /*040c*/ 	.word	0x00000158
        /*0410*/ 	.short	0x0100
        /*0412*/ 	.byte	0x04
	.zero		1


	//   ....[47]....
        /*0414*/ 	.word	0x00000d80
        /*0418*/ 	.word	0x000000ff
        /*041c*/ 	.word	0x00000178
        /*0420*/ 	.short	0x0100
        /*0422*/ 	.byte	0x04
	.zero		1


	//   ....[48]....
        /*0424*/ 	.word	0x00000e70
        /*0428*/ 	.word	0x000000ff
        /*042c*/ 	.word	0x00000180
        /*0430*/ 	.short	0x0100
        /*0432*/ 	.byte	0x04
	.zero		1


	//   ....[49]....
        /*0434*/ 	.word	0x00000e80
        /*0438*/ 	.word	0x000000ff
        /*043c*/ 	.word	0x00000190
        /*0440*/ 	.short	0x0100
        /*0442*/ 	.byte	0x04
	.zero		1


	//   ....[50]....
        /*0444*/ 	.word	0x00000e90
        /*0448*/ 	.word	0x000000ff
        /*044c*/ 	.word	0x00000188
        /*0450*/ 	.short	0x0100
        /*0452*/ 	.byte	0x04
	.zero		1


	//   ....[51]....
        /*0454*/ 	.word	0x00000ea0
        /*0458*/ 	.word	0x000000ff
        /*045c*/ 	.word	0x00000198
        /*0460*/ 	.short	0x0100
        /*0462*/ 	.byte	0x04
	.zero		1


	//   ....[52]....
        /*0464*/ 	.word	0x00000fa0
        /*0468*/ 	.word	0x000000ff
        /*046c*/ 	.word	0x000001a0
        /*0470*/ 	.short	0x0100
        /*0472*/ 	.byte	0x06
	.zero		1


	//   ....[53]....
        /*0474*/ 	.word	0x00001b50
        /*0478*/ 	.word	0x00000000
        /*047c*/ 	.word	0x00000190
        /*0480*/ 	.short	0x010a
        /*0482*/ 	.byte	0xff
	.zero		1


	//   ....[54]....
        /*0484*/ 	.word	0x00001b80
        /*0488*/ 	.word	0x00000000
        /*048c*/ 	.word	0x00000180
        /*0490*/ 	.short	0x0101
        /*0492*/ 	.byte	0xff
	.zero		1


	//   ....[55]....
        /*0494*/ 	.word	0x00001c40
        /*0498*/ 	.word	0x000000ff
        /*049c*/ 	.word	0x00000068
        /*04a0*/ 	.short	0x010a
        /*04a2*/ 	.byte	0x04
	.zero		1


	//   ....[56]....
        /*04a4*/ 	.word	0x00001d10
        /*04a8*/ 	.word	0x000000ff
        /*04ac*/ 	.word	0x00000068
        /*04b0*/ 	.short	0x010a
        /*04b2*/ 	.byte	0x21
	.zero		1


	//   ....[57]....
        /*04b4*/ 	.word	0x00001ec0
        /*04b8*/ 	.word	0x000000ff
        /*04bc*/ 	.word	0x00000068
        /*04c0*/ 	.short	0x010a
        /*04c2*/ 	.byte	0x05
	.zero		1


	//   ....[58]....
        /*04c4*/ 	.word	0x00001fd0
        /*04c8*/ 	.word	0x000000ff
        /*04cc*/ 	.word	0x00000118
        /*04d0*/ 	.short	0x0101
        /*04d2*/ 	.byte	0x06
	.zero		1


	//   ....[59]....
        /*04d4*/ 	.word	0x00001ff0
        /*04d8*/ 	.word	0x000000ff
        /*04dc*/ 	.word	0x00000068
        /*04e0*/ 	.short	0x010a
        /*04e2*/ 	.byte	0x04
	.zero		1


	//   ....[60]....
        /*04e4*/ 	.word	0x00002070
        /*04e8*/ 	.word	0x000000ff
        /*04ec*/ 	.word	0x00000068
        /*04f0*/ 	.short	0x010a
        /*04f2*/ 	.byte	0x11
	.zero		1


	//   ....[61]....
        /*04f4*/ 	.word	0x00002200
        /*04f8*/ 	.word	0x000000ff
        /*04fc*/ 	.word	0x00000068
        /*0500*/ 	.short	0x010a
        /*0502*/ 	.byte	0x05
	.zero		1


	//   ....[62]....
        /*0504*/ 	.word	0x00002360
        /*0508*/ 	.word	0x00000003
        /*050c*/ 	.word	0x00000120
        /*0510*/ 	.short	0x010a
        /*0512*/ 	.byte	0xff
	.zero		1


	//   ....[63]....
        /*0514*/ 	.word	0x000024b0
        /*0518*/ 	.word	0x00000000
        /*051c*/ 	.word	0x00000000
        /*0520*/ 	.short	0x0101
        /*0522*/ 	.byte	0xff
	.zero		1


	//   ....[64]....
        /*0524*/ 	.word	0x00002a60
        /*0528*/ 	.word	0x000000ff
        /*052c*/ 	.word	0x00000000
        /*0530*/ 	.short	0x010a
        /*0532*/ 	.byte	0x04
	.zero		1


	//   ....[65]....
        /*0534*/ 	.word	0x00002af0
        /*0538*/ 	.word	0x000000ff
        /*053c*/ 	.word	0x00000000
        /*0540*/ 	.short	0x010a
        /*0542*/ 	.byte	0x05
	.zero		1


	//   ....[66]....
        /*0544*/ 	.word	0x00002b80
        /*0548*/ 	.word	0x000000ff
        /*054c*/ 	.word	0x00000000
        /*0550*/ 	.short	0x010a
        /*0552*/ 	.byte	0x05
	.zero		1


	//   ....[67]....
        /*0554*/ 	.word	0x00002c10
        /*0558*/ 	.word	0x000000ff
        /*055c*/ 	.word	0x00000000
        /*0560*/ 	.short	0x010a
        /*0562*/ 	.byte	0x05
	.zero		1


	//   ....[68]....
        /*0564*/ 	.word	0x00002ca0
        /*0568*/ 	.word	0x000000ff
        /*056c*/ 	.word	0x00000000
        /*0570*/ 	.short	0x010a
        /*0572*/ 	.byte	0x05
	.zero		1


	//   ....[69]....
        /*0574*/ 	.word	0x00002d30
        /*0578*/ 	.word	0x000000ff
        /*057c*/ 	.word	0x00000000
        /*0580*/ 	.short	0x010a
        /*0582*/ 	.byte	0x05
	.zero		1


	//   ....[70]....
        /*0584*/ 	.word	0x00002dc0
        /*0588*/ 	.word	0x000000ff
        /*058c*/ 	.word	0x00000000
        /*0590*/ 	.short	0x010a
        /*0592*/ 	.byte	0x05
	.zero		1


	//   ....[71]....
        /*0594*/ 	.word	0x00002e50
        /*0598*/ 	.word	0x000000ff
        /*059c*/ 	.word	0x00000000
        /*05a0*/ 	.short	0x010a
        /*05a2*/ 	.byte	0x05
	.zero		1


	//   ....[72]....
        /*05a4*/ 	.word	0x00002ee0
        /*05a8*/ 	.word	0x000000ff
        /*05ac*/ 	.word	0x00000000
        /*05b0*/ 	.short	0x010a
        /*05b2*/ 	.byte	0x05
	.zero		1


	//   ....[73]....
        /*05b4*/ 	.word	0x00002f70
        /*05b8*/ 	.word	0x000000ff
        /*05bc*/ 	.word	0x00000000
        /*05c0*/ 	.short	0x010a
        /*05c2*/ 	.byte	0x05
	.zero		1


	//   ....[74]....
        /*05c4*/ 	.word	0x00003000
        /*05c8*/ 	.word	0x000000ff
        /*05cc*/ 	.word	0x00000000
        /*05d0*/ 	.short	0x010a
        /*05d2*/ 	.byte	0x05
	.zero		1


	//   ....[75]....
        /*05d4*/ 	.word	0x00003090
        /*05d8*/ 	.word	0x000000ff
        /*05dc*/ 	.word	0x00000000
        /*05e0*/ 	.short	0x010a
        /*05e2*/ 	.byte	0x05
	.zero		1


	//   ....[76]....
        /*05e4*/ 	.word	0x00003130
        /*05e8*/ 	.word	0x00000000
        /*05ec*/ 	.word	0x00000000
        /*05f0*/ 	.short	0x010a
        /*05f2*/ 	.byte	0xff
	.zero		1


	//   ....[77]....
        /*05f4*/ 	.word	0x00003250
        /*05f8*/ 	.word	0x00000002
        /*05fc*/ 	.word	0x00000180
        /*0600*/ 	.short	0x010a
        /*0602*/ 	.byte	0xff
	.zero		1


	//   ....[78]....
        /*0604*/ 	.word	0x000032c0
        /*0608*/ 	.word	0x00000002
        /*060c*/ 	.word	0x00000000
        /*0610*/ 	.short	0x0101
        /*0612*/ 	.byte	0xff
	.zero		1


	//   ....[79]....
        /*0614*/ 	.word	0x000032e0
        /*0618*/ 	.word	0x000000ff
        /*061c*/ 	.word	0x00000130
        /*0620*/ 	.short	0x010a
        /*0622*/ 	.byte	0x04
	.zero		1


	//   ....[80]....
        /*0624*/ 	.word	0x00003400
        /*0628*/ 	.word	0x00000002
        /*062c*/ 	.word	0x00000120
        /*0630*/ 	.short	0x010a
        /*0632*/ 	.byte	0xff
	.zero		1


	//   ....[81]....
        /*0634*/ 	.word	0x00003500
        /*0638*/ 	.word	0x00000002
        /*063c*/ 	.word	0x00000000
        /*0640*/ 	.short	0x0101
        /*0642*/ 	.byte	0xff
	.zero		1


	//   ....[82]....
        /*0644*/ 	.word	0x00003590
        /*0648*/ 	.word	0x000000ff
        /*064c*/ 	.word	0x00000130
        /*0650*/ 	.short	0x0106
        /*0652*/ 	.byte	0x04
	.zero		1


	//   ....[83]....
        /*0654*/ 	.word	0x000035b0
        /*0658*/ 	.word	0x000000ff
        /*065c*/ 	.word	0x00000130
        /*0660*/ 	.short	0x010a
        /*0662*/ 	.byte	0x04
	.zero		1


	//   ....[84]....
        /*0664*/ 	.word	0x00003640
        /*0668*/ 	.word	0x000000ff
        /*066c*/ 	.word	0x00000130
        /*0670*/ 	.short	0x0106
        /*0672*/ 	.byte	0x07
	.zero		1


	//   ....[85]....
        /*0674*/ 	.word	0x00003680
        /*0678*/ 	.word	0x00000000
        /*067c*/ 	.word	0x00000130
        /*0680*/ 	.short	0x010a
        /*0682*/ 	.byte	0xff
	.zero		1


	//   ....[86]....
        /*0684*/ 	.word	0x000038c0
        /*0688*/ 	.word	0x000000ff
        /*068c*/ 	.word	0x00000008
        /*0690*/ 	.short	0x010a
        /*0692*/ 	.byte	0x05
	.zero		1


	//   ....[87]....
        /*0694*/ 	.word	0x000038e0
        /*0698*/ 	.word	0x000000ff
        /*069c*/ 	.word	0x00000008
        /*06a0*/ 	.short	0x010a
        /*06a2*/ 	.byte	0x05
	.zero		1


	//   ....[88]....
        /*06a4*/ 	.word	0x00003a70
        /*06a8*/ 	.word	0x000000ff
        /*06ac*/ 	.word	0x00000008
        /*06b0*/ 	.short	0x010a
        /*06b2*/ 	.byte	0x05
	.zero		1


	//   ....[89]....
        /*06b4*/ 	.word	0x00003a90
        /*06b8*/ 	.word	0x000000ff
        /*06bc*/ 	.word	0x00000008
        /*06c0*/ 	.short	0x010a
        /*06c2*/ 	.byte	0x05
	.zero		1


	//   ....[90]....
        /*06c4*/ 	.word	0x00003b50
        /*06c8*/ 	.word	0x000000ff
        /*06cc*/ 	.word	0x00000000
        /*06d0*/ 	.short	0x0101
        /*06d2*/ 	.byte	0x04
	.zero		1


	//   ....[91]....
        /*06d4*/ 	.word	0x00003e90
        /*06d8*/ 	.word	0x00000000
        /*06dc*/ 	.word	0x00000120
        /*06e0*/ 	.short	0x010a
        /*06e2*/ 	.byte	0xff
	.zero		1


	//   ....[92]....
        /*06e4*/ 	.word	0x00003f50
        /*06e8*/ 	.word	0x00000000
        /*06ec*/ 	.word	0x00000000
        /*06f0*/ 	.short	0x0101
        /*06f2*/ 	.byte	0xff
	.zero		1


	//   ....[93]....
        /*06f4*/ 	.word	0x00004010
        /*06f8*/ 	.word	0x000000ff
        /*06fc*/ 	.word	0x00000000
        /*0700*/ 	.short	0x010a
        /*0702*/ 	.byte	0x04
	.zero		1


	//   ....[94]....
        /*0704*/ 	.word	0x00004020
        /*0708*/ 	.word	0x000000ff
        /*070c*/ 	.word	0x00000160
        /*0710*/ 	.short	0x010a
        /*0712*/ 	.byte	0x1f
	.zero		1


	//   ....[95]....
        /*0714*/ 	.word	0x000040d0
        /*0718*/ 	.word	0x000000ff
        /*071c*/ 	.word	0x00000000
        /*0720*/ 	.short	0x010a
        /*0722*/ 	.byte	0x05
	.zero		1


	//   ....[96]....
        /*0724*/ 	.word	0x00004200
        /*0728*/ 	.word	0x000000ff
        /*072c*/ 	.word	0x00000000
        /*0730*/ 	.short	0x010a
        /*0732*/ 	.byte	0x04
	.zero		1


	//   ....[97]....
        /*0734*/ 	.word	0x00004500
        /*0738*/ 	.word	0x000000ff
        /*073c*/ 	.word	0x00000000
        /*0740*/ 	.short	0x010a
        /*0742*/ 	.byte	0x04
	.zero		1


	//   ....[98]....
        /*0744*/ 	.word	0x00004590
        /*0748*/ 	.word	0x000000ff
        /*074c*/ 	.word	0x00000000
        /*0750*/ 	.short	0x010a
        /*0752*/ 	.byte	0x05
	.zero		1


	//   ....[99]....
        /*0754*/ 	.word	0x00004620
        /*0758*/ 	.word	0x000000ff
        /*075c*/ 	.word	0x00000000
        /*0760*/ 	.short	0x010a
        /*0762*/ 	.byte	0x05
	.zero		1


	//   ....[100]....
        /*0764*/ 	.word	0x000046c0
        /*0768*/ 	.word	0x00000000
        /*076c*/ 	.word	0x00000000
        /*0770*/ 	.short	0x010a
        /*0772*/ 	.byte	0xff
	.zero		1


	//   ....[101]....
        /*0774*/ 	.word	0x00004700
        /*0778*/ 	.word	0x00000000
        /*077c*/ 	.word	0x00000000
        /*0780*/ 	.short	0x010a
        /*0782*/ 	.byte	0xff
	.zero		1


	//   ....[102]....
        /*0784*/ 	.word	0x00004770
        /*0788*/ 	.word	0x000000ff
        /*078c*/ 	.word	0x00000000
        /*0790*/ 	.short	0x0101
        /*0792*/ 	.byte	0x04
	.zero		1


	//   ....[103]....
        /*0794*/ 	.word	0x000047b0
        /*0798*/ 	.word	0x000000ff
        /*079c*/ 	.word	0x000001a0
        /*07a0*/ 	.short	0x010a
        /*07a2*/ 	.byte	0x1a
	.zero		1


	//   ....[104]....
        /*07a4*/ 	.word	0x00004800
        /*07a8*/ 	.word	0x000000ff
        /*07ac*/ 	.word	0x00000000
        /*07b0*/ 	.short	0x0101
        /*07b2*/ 	.byte	0x04
	.zero		1


	//   ....[105]....
        /*07b4*/ 	.word	0x00004ca0
        /*07b8*/ 	.word	0x0000000c
        /*07bc*/ 	.word	0x00000120
        /*07c0*/ 	.short	0x010a
        /*07c2*/ 	.byte	0xff
	.zero		1


	//   ....[106]....
        /*07c4*/ 	.word	0x00004e10
        /*07c8*/ 	.word	0x00000000
        /*07cc*/ 	.word	0x00000000
        /*07d0*/ 	.short	0x0101
        /*07d2*/ 	.byte	0xff
	.zero		1


	//   ....[107]....
        /*07d4*/ 	.word	0x000052a0
        /*07d8*/ 	.word	0x000000ff
        /*07dc*/ 	.word	0x00000118
        /*07e0*/ 	.short	0x010a
        /*07e2*/ 	.byte	0x15
	.zero		1


	//   ....[108]....
        /*07e4*/ 	.word	0x00005420
        /*07e8*/ 	.word	0x000000ff
        /*07ec*/ 	.word	0x000000f0
        /*07f0*/ 	.short	0x010a
        /*07f2*/ 	.byte	0x15
	.zero		1


	//   ....[109]....
        /*07f4*/ 	.word	0x00005620
        /*07f8*/ 	.word	0x000000ff
        /*07fc*/ 	.word	0x000000d0
        /*0800*/ 	.short	0x010b
        /*0802*/ 	.byte	0x15
	.zero		1


	//   ....[110]....
        /*0804*/ 	.word	0x00005630
        /*0808*/ 	.word	0x000000ff
        /*080c*/ 	.word	0x00000000
        /*0810*/ 	.short	0x0101
        /*0812*/ 	.byte	0x06
	.zero		1


	//   ....[111]....
        /*0814*/ 	.word	0x00005640
        /*0818*/ 	.word	0x000000ff
        /*081c*/ 	.word	0x000000f8
        /*0820*/ 	.short	0x010a
        /*0822*/ 	.byte	0x15
	.zero		1


	//   ....[112]....
        /*0824*/ 	.word	0x000057f0
        /*0828*/ 	.word	0x000000ff
        /*082c*/ 	.word	0x000000d8
        /*0830*/ 	.short	0x010b
        /*0832*/ 	.byte	0x15
	.zero		1


	//   ....[113]....
        /*0834*/ 	.word	0x00005800
        /*0838*/ 	.word	0x000000ff
        /*083c*/ 	.word	0x00000000
        /*0840*/ 	.short	0x0101
        /*0842*/ 	.byte	0x06
	.zero		1


	//   ....[114]....
        /*0844*/ 	.word	0x00005810
        /*0848*/ 	.word	0x000000ff
        /*084c*/ 	.word	0x00000100
        /*0850*/ 	.short	0x010a
        /*0852*/ 	.byte	0x15
	.zero		1


	//   ....[115]....
        /*0854*/ 	.word	0x000059c0
        /*0858*/ 	.word	0x000000ff
        /*085c*/ 	.word	0x000000e0
        /*0860*/ 	.short	0x010b
        /*0862*/ 	.byte	0x15
	.zero		1


	//   ....[116]....
        /*0864*/ 	.word	0x000059d0
        /*0868*/ 	.word	0x000000ff
        /*086c*/ 	.word	0x00000000
        /*0870*/ 	.short	0x0101
        /*0872*/ 	.byte	0x06
	.zero		1


	//   ....[117]....
        /*0874*/ 	.word	0x000059e0
        /*0878*/ 	.word	0x000000ff
        /*087c*/ 	.word	0x00000108
        /*0880*/ 	.short	0x010a
        /*0882*/ 	.byte	0x15
	.zero		1


	//   ....[118]....
        /*0884*/ 	.word	0x00005c20
        /*0888*/ 	.word	0x000000ff
        /*088c*/ 	.word	0x000000e8
        /*0890*/ 	.short	0x010b
        /*0892*/ 	.byte	0x15
	.zero		1


	//   ....[119]....
        /*0894*/ 	.word	0x00005c30
        /*0898*/ 	.word	0x000000ff
        /*089c*/ 	.word	0x00000000
        /*08a0*/ 	.short	0x0101
        /*08a2*/ 	.byte	0x25
	.zero		1


	//   ....[120]....
        /*08a4*/ 	.word	0x00005c70
        /*08a8*/ 	.word	0x000000ff
        /*08ac*/ 	.word	0x000000f0
        /*08b0*/ 	.short	0x010a
        /*08b2*/ 	.byte	0x15
	.zero		1


	//   ....[121]....
        /*08b4*/ 	.word	0x00005c90
        /*08b8*/ 	.word	0x000000ff
        /*08bc*/ 	.word	0x000000f8
        /*08c0*/ 	.short	0x010a
        /*08c2*/ 	.byte	0x15
	.zero		1


	//   ....[122]....
        /*08c4*/ 	.word	0x00005cb0
        /*08c8*/ 	.word	0x000000ff
        /*08cc*/ 	.word	0x00000100
        /*08d0*/ 	.short	0x010a
        /*08d2*/ 	.byte	0x15
	.zero		1


	//   ....[123]....
        /*08d4*/ 	.word	0x00005cf0
        /*08d8*/ 	.word	0x00000000
        /*08dc*/ 	.word	0x00000108
        /*08e0*/ 	.short	0x010a
        /*08e2*/ 	.byte	0xff
	.zero		1


	//   ....[124]....
        /*08e4*/ 	.word	0x00006030
        /*08e8*/ 	.word	0x00000003
        /*08ec*/ 	.word	0x00000120
        /*08f0*/ 	.short	0x010a
        /*08f2*/ 	.byte	0xff
	.zero		1


	//   ....[125]....
        /*08f4*/ 	.word	0x000061b0
        /*08f8*/ 	.word	0x00000000
        /*08fc*/ 	.word	0x00000000
        /*0900*/ 	.short	0x0101
        /*0902*/ 	.byte	0xff
	.zero		1


	//   ....[126]....
        /*0904*/ 	.word	0x00006cf0
        /*0908*/ 	.word	0x000000ff
        /*090c*/ 	.word	0x000000d0
        /*0910*/ 	.short	0x010a
        /*0912*/ 	.byte	0x2b
	.zero		1


	//   ....[127]....
        /*0914*/ 	.word	0x00006d30
        /*0918*/ 	.word	0x00000035
        /*091c*/ 	.word	0x00000140
        /*0920*/ 	.short	0x010a
        /*0922*/ 	.byte	0xff
	.zero		1


	//   ....[128]....
        /*0924*/ 	.word	0x00006e40
        /*0928*/ 	.word	0x000000ff
        /*092c*/ 	.word	0x000000d0
        /*0930*/ 	.short	0x010a
        /*0932*/ 	.byte	0x2b
	.zero		1


	//   ....[129]....
        /*0934*/ 	.word	0x00006f10
        /*0938*/ 	.word	0x00000035
        /*093c*/ 	.word	0x00000140
        /*0940*/ 	.short	0x010a
        /*0942*/ 	.byte	0xff
	.zero		1


	//   ....[130]....
        /*0944*/ 	.word	0x000076d0
        /*0948*/ 	.word	0x00000000
        /*094c*/ 	.word	0x00000000
        /*0950*/ 	.short	0x0101
        /*0952*/ 	.byte	0xff
	.zero		1


	//   ....[131]....
        /*0954*/ 	.word	0x000076e0
        /*0958*/ 	.word	0x00000002
        /*095c*/ 	.word	0x000000d0
        /*0960*/ 	.short	0x010a
        /*0962*/ 	.byte	0xff
	.zero		1


	//   ....[132]....
        /*0964*/ 	.word	0x000077a0
        /*0968*/ 	.word	0x00000002
        /*096c*/ 	.word	0x000000d0
        /*0970*/ 	.short	0x010a
        /*0972*/ 	.byte	0xff
	.zero		1


	//   ....[133]....
        /*0974*/ 	.word	0x00007fa0
        /*0978*/ 	.word	0x00000000
        /*097c*/ 	.word	0x00000000
        /*0980*/ 	.short	0x0101
        /*0982*/ 	.byte	0xff
	.zero		1


	//   ....[134]....
        /*0984*/ 	.word	0x00007fc0
        /*0988*/ 	.word	0x00000002
        /*098c*/ 	.word	0x000000d0
        /*0990*/ 	.short	0x010a
        /*0992*/ 	.byte	0xff
	.zero		1


	//   ....[135]....
        /*0994*/ 	.word	0x00008070
        /*0998*/ 	.word	0x00000002
        /*099c*/ 	.word	0x000000d0
        /*09a0*/ 	.short	0x010a
        /*09a2*/ 	.byte	0xff
	.zero		1


	//   ....[136]....
        /*09a4*/ 	.word	0x00008870
        /*09a8*/ 	.word	0x00000000
        /*09ac*/ 	.word	0x00000000
        /*09b0*/ 	.short	0x0101
        /*09b2*/ 	.byte	0xff
	.zero		1


	//   ....[137]....
        /*09b4*/ 	.word	0x00008890
        /*09b8*/ 	.word	0x00000003
        /*09bc*/ 	.word	0x000000d0
        /*09c0*/ 	.short	0x010a
        /*09c2*/ 	.byte	0xff
	.zero		1


	//   ....[138]....
        /*09c4*/ 	.word	0x00008940
        /*09c8*/ 	.word	0x00000003
        /*09cc*/ 	.word	0x000000d0
        /*09d0*/ 	.short	0x010a
        /*09d2*/ 	.byte	0xff
	.zero		1


	//   ....[139]....
        /*09d4*/ 	.word	0x00008bf0
        /*09d8*/ 	.word	0x00000035
        /*09dc*/ 	.word	0x00000000
        /*09e0*/ 	.short	0x0101
        /*09e2*/ 	.byte	0xff
	.zero		1


	//   ....[140]....
        /*09e4*/ 	.word	0x00009190
        /*09e8*/ 	.word	0x00000000
        /*09ec*/ 	.word	0x00000000
        /*09f0*/ 	.short	0x0101
        /*09f2*/ 	.byte	0xff
	.zero		1


	//   ....[141]....
        /*09f4*/ 	.word	0x00009420
        /*09f8*/ 	.word	0x000000ff
        /*09fc*/ 	.word	0x00000000
        /*0a00*/ 	.short	0x0101
        /*0a02*/ 	.byte	0x04
	.zero		1


	//   ....[142]....
        /*0a04*/ 	.word	0x00009440
        /*0a08*/ 	.word	0x00000000
        /*0a0c*/ 	.word	0x00000190
        /*0a10*/ 	.short	0x010a
        /*0a12*/ 	.byte	0xff
	.zero		1


	//   ....[143]....
        /*0a14*/ 	.word	0x000094a0
        /*0a18*/ 	.word	0x00000000
        /*0a1c*/ 	.word	0x00000068
        /*0a20*/ 	.short	0x010a
        /*0a22*/ 	.byte	0xff
	.zero		1


	//   ....[144]....
        /*0a24*/ 	.word	0x00009500
        /*0a28*/ 	.word	0x00000000
        /*0a2c*/ 	.word	0x00000068
        /*0a30*/ 	.short	0x010a
        /*0a32*/ 	.byte	0xff
	.zero		1


	//   ....[145]....
        /*0a34*/ 	.word	0x00009550
        /*0a38*/ 	.word	0x00000003
        /*0a3c*/ 	.word	0x00000120
        /*0a40*/ 	.short	0x010a
        /*0a42*/ 	.byte	0xff
	.zero		1


	//   ....[146]....
        /*0a44*/ 	.word	0x000095b0
        /*0a48*/ 	.word	0x00000000
        /*0a4c*/ 	.word	0x00000000
        /*0a50*/ 	.short	0x010a
        /*0a52*/ 	.byte	0xff
	.zero		1


	//   ....[147]....
        /*0a54*/ 	.word	0x00009610
        /*0a58*/ 	.word	0x00000000
        /*0a5c*/ 	.word	0x00000000
        /*0a60*/ 	.short	0x010a
        /*0a62*/ 	.byte	0xff
	.zero		1


	//   ....[148]....
        /*0a64*/ 	.word	0x00009670
        /*0a68*/ 	.word	0x00000000
        /*0a6c*/ 	.word	0x00000000
        /*0a70*/ 	.short	0x010a
        /*0a72*/ 	.byte	0xff
	.zero		1


	//   ....[149]....
        /*0a74*/ 	.word	0x000096d0
        /*0a78*/ 	.word	0x00000000
        /*0a7c*/ 	.word	0x00000000
        /*0a80*/ 	.short	0x010a
        /*0a82*/ 	.byte	0xff
	.zero		1


	//   ....[150]....
        /*0a84*/ 	.word	0x00009730
        /*0a88*/ 	.word	0x00000000
        /*0a8c*/ 	.word	0x00000000
        /*0a90*/ 	.short	0x010a
        /*0a92*/ 	.byte	0xff
	.zero		1


	//   ....[151]....
        /*0a94*/ 	.word	0x00009790
        /*0a98*/ 	.word	0x00000000
        /*0a9c*/ 	.word	0x00000000
        /*0aa0*/ 	.short	0x010a
        /*0aa2*/ 	.byte	0xff
	.zero		1


	//   ....[152]....
        /*0aa4*/ 	.word	0x000097f0
        /*0aa8*/ 	.word	0x00000000
        /*0aac*/ 	.word	0x00000000
        /*0ab0*/ 	.short	0x010a
        /*0ab2*/ 	.byte	0xff
	.zero		1


	//   ....[153]....
        /*0ab4*/ 	.word	0x00009850
        /*0ab8*/ 	.word	0x00000000
        /*0abc*/ 	.word	0x00000000
        /*0ac0*/ 	.short	0x010a
        /*0ac2*/ 	.byte	0xff
	.zero		1


	//   ....[154]....
        /*0ac4*/ 	.word	0x000098b0
        /*0ac8*/ 	.word	0x00000000
        /*0acc*/ 	.word	0x00000000
        /*0ad0*/ 	.short	0x010a
        /*0ad2*/ 	.byte	0xff
	.zero		1


	//   ....[155]....
        /*0ad4*/ 	.word	0x00009910
        /*0ad8*/ 	.word	0x00000000
        /*0adc*/ 	.word	0x00000000
        /*0ae0*/ 	.short	0x010a
        /*0ae2*/ 	.byte	0xff
	.zero		1


	//   ....[156]....
        /*0ae4*/ 	.word	0x00009970
        /*0ae8*/ 	.word	0x00000000
        /*0aec*/ 	.word	0x00000000
        /*0af0*/ 	.short	0x010a
        /*0af2*/ 	.byte	0xff
	.zero		1


	//   ....[157]....
        /*0af4*/ 	.word	0x000099d0
        /*0af8*/ 	.word	0x00000000
        /*0afc*/ 	.word	0x00000000
        /*0b00*/ 	.short	0x010a
        /*0b02*/ 	.byte	0xff
	.zero		1


	//   ....[158]....
        /*0b04*/ 	.word	0x00009a20
        /*0b08*/ 	.word	0x00000002
        /*0b0c*/ 	.word	0x00000180
        /*0b10*/ 	.short	0x010a
        /*0b12*/ 	.byte	0xff
	.zero		1


	//   ....[159]....
        /*0b14*/ 	.word	0x00009a80
        /*0b18*/ 	.word	0x00000002
        /*0b1c*/ 	.word	0x00000130
        /*0b20*/ 	.short	0x010a
        /*0b22*/ 	.byte	0xff
	.zero		1


	//   ....[160]....
        /*0b24*/ 	.word	0x00009ad0
        /*0b28*/ 	.word	0x00000002
        /*0b2c*/ 	.word	0x00000120
        /*0b30*/ 	.short	0x010a
        /*0b32*/ 	.byte	0xff
	.zero		1


	//   ....[161]....
        /*0b34*/ 	.word	0x00009b30
        /*0b38*/ 	.word	0x00000000
        /*0b3c*/ 	.word	0x00000130
        /*0b40*/ 	.short	0x010a
        /*0b42*/ 	.byte	0xff
	.zero		1


	//   ....[162]....
        /*0b44*/ 	.word	0x00009b90
        /*0b48*/ 	.word	0x00000005
        /*0b4c*/ 	.word	0x00000008
        /*0b50*/ 	.short	0x010a
        /*0b52*/ 	.byte	0xff
	.zero		1


	//   ....[163]....
        /*0b54*/ 	.word	0x00009c70
        /*0b58*/ 	.word	0x00000000
        /*0b5c*/ 	.word	0x00000008
        /*0b60*/ 	.short	0x010a
        /*0b62*/ 	.byte	0xff
	.zero		1


	//   ....[164]....
        /*0b64*/ 	.word	0x00009cc0
        /*0b68*/ 	.word	0x00000000
        /*0b6c*/ 	.word	0x00000120
        /*0b70*/ 	.short	0x010a
        /*0b72*/ 	.byte	0xff
	.zero		1


	//   ....[165]....
        /*0b74*/ 	.word	0x00009d20
        /*0b78*/ 	.word	0x00000000
        /*0b7c*/ 	.word	0x00000160
        /*0b80*/ 	.short	0x010a
        /*0b82*/ 	.byte	0xff
	.zero		1


	//   ....[166]....
        /*0b84*/ 	.word	0x00009d80
        /*0b88*/ 	.word	0x00000000
        /*0b8c*/ 	.word	0x00000000
        /*0b90*/ 	.short	0x010a
        /*0b92*/ 	.byte	0xff
	.zero		1


	//   ....[167]....
        /*0b94*/ 	.word	0x00009de0
        /*0b98*/ 	.word	0x00000000
        /*0b9c*/ 	.word	0x00000000
        /*0ba0*/ 	.short	0x010a
        /*0ba2*/ 	.byte	0xff
	.zero		1


	//   ....[168]....
        /*0ba4*/ 	.word	0x00009e40
        /*0ba8*/ 	.word	0x00000000
        /*0bac*/ 	.word	0x00000000
        /*0bb0*/ 	.short	0x010a
        /*0bb2*/ 	.byte	0xff
	.zero		1


	//   ....[169]....
        /*0bb4*/ 	.word	0x00009ea0
        /*0bb8*/ 	.word	0x00000000
        /*0bbc*/ 	.word	0x00000000
        /*0bc0*/ 	.short	0x010a
        /*0bc2*/ 	.byte	0xff
	.zero		1


	//   ....[170]....
        /*0bc4*/ 	.word	0x00009f00
        /*0bc8*/ 	.word	0x00000000
        /*0bcc*/ 	.word	0x000001a0
        /*0bd0*/ 	.short	0x010a
        /*0bd2*/ 	.byte	0xff
	.zero		1


	//   ....[171]....
        /*0bd4*/ 	.word	0x00009f50
        /*0bd8*/ 	.word	0x0000000c
        /*0bdc*/ 	.word	0x00000120
        /*0be0*/ 	.short	0x010a
        /*0be2*/ 	.byte	0xff
	.zero		1


	//   ....[172]....
        /*0be4*/ 	.word	0x00009fb0
        /*0be8*/ 	.word	0x00000000
        /*0bec*/ 	.word	0x00000118
        /*0bf0*/ 	.short	0x010a
        /*0bf2*/ 	.byte	0xff
	.zero		1


	//   ....[173]....
        /*0bf4*/ 	.word	0x0000a010
        /*0bf8*/ 	.word	0x00000000
        /*0bfc*/ 	.word	0x000000f0
        /*0c00*/ 	.short	0x010a
        /*0c02*/ 	.byte	0xff
	.zero		1


	//   ....[174]....
        /*0c04*/ 	.word	0x0000a070
        /*0c08*/ 	.word	0x00000000
        /*0c0c*/ 	.word	0x000000f8
        /*0c10*/ 	.short	0x010a
        /*0c12*/ 	.byte	0xff
	.zero		1


	//   ....[175]....
        /*0c14*/ 	.word	0x0000a0d0
        /*0c18*/ 	.word	0x00000000
        /*0c1c*/ 	.word	0x00000100
        /*0c20*/ 	.short	0x010a
        /*0c22*/ 	.byte	0xff
	.zero		1


	//   ....[176]....
        /*0c24*/ 	.word	0x0000a130
        /*0c28*/ 	.word	0x00000000
        /*0c2c*/ 	.word	0x00000108
        /*0c30*/ 	.short	0x010a
        /*0c32*/ 	.byte	0xff
	.zero		1


	//   ....[177]....
        /*0c34*/ 	.word	0x0000a190
        /*0c38*/ 	.word	0x00000000
        /*0c3c*/ 	.word	0x000000f0
        /*0c40*/ 	.short	0x010a
        /*0c42*/ 	.byte	0xff
	.zero		1


	//   ....[178]....
        /*0c44*/ 	.word	0x0000a1f0
        /*0c48*/ 	.word	0x00000000
        /*0c4c*/ 	.word	0x000000f8
        /*0c50*/ 	.short	0x010a
        /*0c52*/ 	.byte	0xff
	.zero		1


	//   ....[179]....
        /*0c54*/ 	.word	0x0000a250
        /*0c58*/ 	.word	0x00000000
        /*0c5c*/ 	.word	0x00000100
        /*0c60*/ 	.short	0x010a
        /*0c62*/ 	.byte	0xff
	.zero		1


	//   ....[180]....
        /*0c64*/ 	.word	0x0000a2a0
        /*0c68*/ 	.word	0x00000003
        /*0c6c*/ 	.word	0x00000120
        /*0c70*/ 	.short	0x010a
        /*0c72*/ 	.byte	0xff
	.zero		1


	//   ....[181]....
        /*0c74*/ 	.word	0x0000a300
        /*0c78*/ 	.word	0x00000002
        /*0c7c*/ 	.word	0x000000d0
        /*0c80*/ 	.short	0x010a
        /*0c82*/ 	.byte	0xff
	.zero		1


	//   ....[182]....
        /*0c84*/ 	.word	0x0000a350
        /*0c88*/ 	.word	0x00000035
        /*0c8c*/ 	.word	0x00000140
        /*0c90*/ 	.short	0x010a
        /*0c92*/ 	.byte	0xff
	.zero		1


	//   ....[183]....
        /*0c94*/ 	.word	0x0000a3a0
        /*0c98*/ 	.word	0x00000002
        /*0c9c*/ 	.word	0x000000d0
        /*0ca0*/ 	.short	0x010a
        /*0ca2*/ 	.byte	0xff
	.zero		1


	//   ....[184]....
        /*0ca4*/ 	.word	0x0000a3f0
        /*0ca8*/ 	.word	0x00000002
        /*0cac*/ 	.word	0x000000d0
        /*0cb0*/ 	.short	0x010a
        /*0cb2*/ 	.byte	0xff
	.zero		1


	//   ....[185]....
        /*0cb4*/ 	.word	0x0000a440
        /*0cb8*/ 	.word	0x00000003
        /*0cbc*/ 	.word	0x000000d0
        /*0cc0*/ 	.short	0x010a
        /*0cc2*/ 	.byte	0xff
	.zero		1


	//----- nvinfo : EIATTR_NUM_MBARRIERS
	.align		4
.L_47:
        /*0cc4*/ 	.byte	0x03, 0x38
        /*0cc6*/ 	.short	0x0035


	//----- nvinfo : EIATTR_EXIT_INSTR_OFFSETS
	.align		4
        /*0cc8*/ 	.byte	0x04, 0x1c
        /*0cca*/ 	.short	(.L_49 - .L_48)


	//   ....[0]....
.L_48:
        /*0ccc*/ 	.word	0x00003160


	//   ....[1]....
        /*0cd0*/ 	.word	0x00003650


	//   ....[2]....
        /*0cd4*/ 	.word	0x000036b0


	//   ....[3]....
        /*0cd8*/ 	.word	0x00004a30


	//   ....[4]....
        /*0cdc*/ 	.word	0x00005d20


	//   ....[5]....
        /*0ce0*/ 	.word	0x00005d60


	//   ....[6]....
        /*0ce4*/ 	.word	0x00009310


	//   ....[7]....
        /*0ce8*/ 	.word	0x00009390


	//   ....[8]....
        /*0cec*/ 	.word	0x000093c0


	//   ....[9]....
        /*0cf0*/ 	.word	0x00009430


	//----- nvinfo : EIATTR_MAX_THREADS
	.align		4
.L_49:
        /*0cf4*/ 	.byte	0x04, 0x05
        /*0cf6*/ 	.short	(.L_51 - .L_50)
.L_50:
        /*0cf8*/ 	.word	0x00000100
        /*0cfc*/ 	.word	0x00000001
        /*0d00*/ 	.word	0x00000001


	//----- nvinfo : EIATTR_CRS_STACK_SIZE
	.align		4
.L_51:
        /*0d04*/ 	.byte	0x04, 0x1e
        /*0d06*/ 	.short	(.L_53 - .L_52)
.L_52:
        /*0d08*/ 	.word	0x00000000


	//----- nvinfo : EIATTR_CBANK_PARAM_SIZE
	.align		4
.L_53:
        /*0d0c*/ 	.byte	0x03, 0x19
        /*0d0e*/ 	.short	0x0800


	//----- nvinfo : EIATTR_PARAM_CBANK
	.align		4
        /*0d10*/ 	.byte	0x04, 0x0a
        /*0d12*/ 	.short	(.L_55 - .L_54)
	.align		4
.L_54:
        /*0d14*/ 	.word	index@(.nv.constant0._ZN7cutlass13device_kernelINS_4gemm6kernel13GemmUniversalIN4cute5tupleIJiiiiEEENS1_10collective13CollectiveMmaINS1_35MainloopSm100TmaUmmaWarpSpecializedILi13ELi2ELi4ENS5_IJNS4_1CILi2EEESB_NSA_ILi1EEEEEEEENS5_IJNSA_ILi128EEESF_NSA_ILi64EEEEEENS_6half_tENS5_IJlSC_lEEESI_SJ_NS4_8TiledMMAINS4_8MMA_AtomIJNS4_26SM100_MMA_F16BF16_2x1SM_SSISI_SI_fLi128ELi128ELNS4_4UMMA5MajorE0ELSO_0ELNSN_7ScaleInE0ELSP_0EEEEEENS4_6LayoutINS5_IJSC_SC_SC_EEENS5_IJNSA_ILi0EEESU_SU_EEEEENS5_IJNS4_10UnderscoreESX_SX_EEEEENS4_28SM100_TMA_2SM_LOAD_MULTICASTENS4_14ComposedLayoutINS4_7SwizzleILi3ELi4ELi3EEENS4_18smem_ptr_flag_bitsILi16EEENSS_INS5_IJNSA_ILi8EEESG_EEENS5_IJSG_SC_EEEEEEEvNS4_8identityENS4_18SM100_TMA_2SM_LOADES1A_vS1B_EENS_8epilogue10collective18CollectiveEpilogueINS1E_23Sm100TmaWarpSpecializedILi4ELi2ELi16ELb1ELb0EEEJNS5_IJSG_SF_SG_EEENS5_IJNSS_ISG_SC_EENSS_INS5_IJNSA_ILi16EEESB_EEENS5_IJSC_SG_EEEEEEEESI_SJ_SI_SJ_NS1E_6fusion15FusionCallbacksIS1I_NS1Q_17LinearCombinationISI_fSI_fLNS_15FloatRoundStyleE2EEES1J_S1P_JEEENS4_5SM1004TMEM4LOAD26SM100_TMEM_LOAD_32dp32b16xENS4_13SM90_TMA_LOADENS11_INS12_ILi1ELi4ELi3EEES15_NSS_INS5_IJS16_S1L_EEENS5_IJS1L_SC_EEEEEEENS4_39AutoVectorizingCopyWithAssumedAlignmentILi128EEENS4_14SM90_TMA_STOREES25_S27_S27_EEEvvEEEEvNT_6ParamsE)
        /*0d18*/ 	.short	0x0380
        /*0d1a*/ 	.short	0x0800


	//----- nvinfo : EIATTR_SW_WAR
	.align		4
.L_55:
        /*0d1c*/ 	.byte	0x04, 0x36
        /*0d1e*/ 	.short	(.L_57 - .L_56)
.L_56:
        /*0d20*/ 	.word	0x00000008
.L_57:


//--------------------- .nv.callgraph             --------------------------
	.section	.nv.callgraph,"",@"SHT_CUDA_CALLGRAPH"
	.align	4
	.sectionentsize	8
	.align		4
        /*0000*/ 	.word	0x00000000
	.align		4
        /*0004*/ 	.word	0xffffffff
	.align		4
        /*0008*/ 	.word	index@(_ZN7cutlass13device_kernelINS_4gemm6kernel13GemmUniversalIN4cute5tupleIJiiiiEEENS1_10collective13CollectiveMmaINS1_35MainloopSm100TmaUmmaWarpSpecializedILi13ELi2ELi4ENS5_IJNS4_1CILi2EEESB_NSA_ILi1EEEEEEEENS5_IJNSA_ILi128EEESF_NSA_ILi64EEEEEENS_6half_tENS5_IJlSC_lEEESI_SJ_NS4_8TiledMMAINS4_8MMA_AtomIJNS4_26SM100_MMA_F16BF16_2x1SM_SSISI_SI_fLi128ELi128ELNS4_4UMMA5MajorE0ELSO_0ELNSN_7ScaleInE0ELSP_0EEEEEENS4_6LayoutINS5_IJSC_SC_SC_EEENS5_IJNSA_ILi0EEESU_SU_EEEEENS5_IJNS4_10UnderscoreESX_SX_EEEEENS4_28SM100_TMA_2SM_LOAD_MULTICASTENS4_14ComposedLayoutINS4_7SwizzleILi3ELi4ELi3EEENS4_18smem_ptr_flag_bitsILi16EEENSS_INS5_IJNSA_ILi8EEESG_EEENS5_IJSG_SC_EEEEEEEvNS4_8identityENS4_18SM100_TMA_2SM_LOADES1A_vS1B_EENS_8epilogue10collective18CollectiveEpilogueINS1E_23Sm100TmaWarpSpecializedILi4ELi2ELi16ELb1ELb0EEEJNS5_IJSG_SF_SG_EEENS5_IJNSS_ISG_SC_EENSS_INS5_IJNSA_ILi16EEESB_EEENS5_IJSC_SG_EEEEEEEESI_SJ_SI_SJ_NS1E_6fusion15FusionCallbacksIS1I_NS1Q_17LinearCombinationISI_fSI_fLNS_15FloatRoundStyleE2EEES1J_S1P_JEEENS4_5SM1004TMEM4LOAD26SM100_TMEM_LOAD_32dp32b16xENS4_13SM90_TMA_LOADENS11_INS12_ILi1ELi4ELi3EEES15_NSS_INS5_IJS16_S1L_EEENS5_IJS1L_SC_EEEEEEENS4_39AutoVectorizingCopyWithAssumedAlignmentILi128EEENS4_14SM90_TMA_STOREES25_S27_S27_EEEvvEEEEvNT_6ParamsE)
	.align		4
        /*000c*/ 	.word	index@(__assertfail)
	.align		4
        /*0010*/ 	.word	0x00000000
	.align		4
        /*0014*/ 	.word	0xfffffffe
	.align		4
        /*0018*/ 	.word	0x00000000
	.align		4
        /*001c*/ 	.word	0xfffffffd
	.align		4
        /*0020*/ 	.word	0x00000000
	.align		4
        /*0024*/ 	.word	0xfffffffc


//--------------------- .nv.constant4             --------------------------
	.section	.nv.constant4,"a",@progbits
	.align	8
	.align		8
.nv.constant4:
        /*0000*/ 	.dword	__assertfail
	.align		8
        /*0008*/ 	.dword	__unnamed_1
	.align		8
        /*0010*/ 	.dword	__unnamed_2
	.align		8
        /*0018*/ 	.dword	_ZN40_INTERNAL_391e7f10_4_k_cu_d1e08c5f_354094cuda3std3__45__cpo5beginE
	.align		8
        /*0020*/ 	.dword	_ZN40_INTERNAL_391e7f10_4_k_cu_d1e08c5f_354094cuda3std3__45__cpo3endE
	.align		8
        /*0028*/ 	.dword	_ZN40_INTERNAL_391e7f10_4_k_cu_d1e08c5f_354094cuda3std3__45__cpo6cbeginE
	.align		8
        /*0030*/ 	.dword	_ZN40_INTERNAL_391e7f10_4_k_cu_d1e08c5f_354094cuda3std3__45__cpo4cendE
	.align		8
        /*0038*/ 	.dword	_ZN40_INTERNAL_391e7f10_4_k_cu_d1e08c5f_354094cuda3std3__442_GLOBAL__N__391e7f10_4_k_cu_d1e08c5f_354096ignoreE
	.align		8
        /*0040*/ 	.dword	_ZN40_INTERNAL_391e7f10_4_k_cu_d1e08c5f_354094cuda3std3__419piecewise_constructE
	.align		8
        /*0048*/ 	.dword	_ZN40_INTERNAL_391e7f10_4_k_cu_d1e08c5f_354094cuda3std3__48in_placeE
	.align		8
        /*0050*/ 	.dword	_ZN40_INTERNAL_391e7f10_4_k_cu_d1e08c5f_354094cuda3std6ranges3__45__cpo4swapE
	.align		8
        /*0058*/ 	.dword	_ZN40_INTERNAL_391e7f10_4_k_cu_d1e08c5f_354094cuda3std6ranges3__45__cpo9iter_moveE
	.align		8
        /*0060*/ 	.dword	_ZN40_INTERNAL_391e7f10_4_k_cu_d1e08c5f_354094cute7productE
	.align		8
        /*0068*/ 	.dword	_ZN40_INTERNAL_391e7f10_4_k_cu_d1e08c5f_354094cute1_E
	.align		8
        /*0070*/ 	.dword	$str$25
	.align		8
        /*0078*/ 	.dword	$str$26
	.align		8
        /*0080*/ 	.dword	$str$27
	.align		8
        /*0088*/ 	.dword	$str$28


//--------------------- .text._ZN7cutlass13device_kernelINS_4gemm6kernel13GemmUniversalIN4cute5tupleIJiiiiEEENS1_10collective13CollectiveMmaINS1_35MainloopSm100TmaUmmaWarpSpecializedILi13ELi2ELi4ENS5_IJNS4_1CILi2EEESB_NSA_ILi1EEEEEEEENS5_IJNSA_ILi128EEESF_NSA_ILi64EEEEEENS_6half_tENS5_IJlSC_lEEESI_SJ_NS4_8TiledMMAINS4_8MMA_AtomIJNS4_26SM100_MMA_F16BF16_2x1SM_SSISI_SI_fLi128ELi128ELNS4_4UMMA5MajorE0ELSO_0ELNSN_7ScaleInE0ELSP_0EEEEEENS4_6LayoutINS5_IJSC_SC_SC_EEENS5_IJNSA_ILi0EEESU_SU_EEEEENS5_IJNS4_10UnderscoreESX_SX_EEEEENS4_28SM100_TMA_2SM_LOAD_MULTICASTENS4_14ComposedLayoutINS4_7SwizzleILi3ELi4ELi3EEENS4_18smem_ptr_flag_bitsILi16EEENSS_INS5_IJNSA_ILi8EEESG_EEENS5_IJSG_SC_EEEEEEEvNS4_8identityENS4_18SM100_TMA_2SM_LOADES1A_vS1B_EENS_8epilogue10collective18CollectiveEpilogueINS1E_23Sm100TmaWarpSpecializedILi4ELi2ELi16ELb1ELb0EEEJNS5_IJSG_SF_SG_EEENS5_IJNSS_ISG_SC_EENSS_INS5_IJNSA_ILi16EEESB_EEENS5_IJSC_SG_EEEEEEEESI_SJ_SI_SJ_NS1E_6fusion15FusionCallbacksIS1I_NS1Q_17LinearCombinationISI_fSI_fLNS_15FloatRoundStyleE2EEES1J_S1P_JEEENS4_5SM1004TMEM4LOAD26SM100_TMEM_LOAD_32dp32b16xENS4_13SM90_TMA_LOADENS11_INS12_ILi1ELi4ELi3EEES15_NSS_INS5_IJS16_S1L_EEENS5_IJS1L_SC_EEEEEEENS4_39AutoVectorizingCopyWithAssumedAlignmentILi128EEENS4_14SM90_TMA_STOREES25_S27_S27_EEEvvEEEEvNT_6ParamsE --------------------------
	.section	.text._ZN7cutlass13device_kernelINS_4gemm6kernel13GemmUniversalIN4cute5tupleIJiiiiEEENS1_10collective13CollectiveMmaINS1_35MainloopSm100TmaUmmaWarpSpecializedILi13ELi2ELi4ENS5_IJNS4_1CILi2EEESB_NSA_ILi1EEEEEEEENS5_IJNSA_ILi128EEESF_NSA_ILi64EEEEEENS_6half_tENS5_IJlSC_lEEESI_SJ_NS4_8TiledMMAINS4_8MMA_AtomIJNS4_26SM100_MMA_F16BF16_2x1SM_SSISI_SI_fLi128ELi128ELNS4_4UMMA5MajorE0ELSO_0ELNSN_7ScaleInE0ELSP_0EEEEEENS4_6LayoutINS5_IJSC_SC_SC_EEENS5_IJNSA_ILi0EEESU_SU_EEEEENS5_IJNS4_10UnderscoreESX_SX_EEEEENS4_28SM100_TMA_2SM_LOAD_MULTICASTENS4_14ComposedLayoutINS4_7SwizzleILi3ELi4ELi3EEENS4_18smem_ptr_flag_bitsILi16EEENSS_INS5_IJNSA_ILi8EEESG_EEENS5_IJSG_SC_EEEEEEEvNS4_8identityENS4_18SM100_TMA_2SM_LOADES1A_vS1B_EENS_8epilogue10collective18CollectiveEpilogueINS1E_23Sm100TmaWarpSpecializedILi4ELi2ELi16ELb1ELb0EEEJNS5_IJSG_SF_SG_EEENS5_IJNSS_ISG_SC_EENSS_INS5_IJNSA_ILi16EEESB_EEENS5_IJSC_SG_EEEEEEEESI_SJ_SI_SJ_NS1E_6fusion15FusionCallbacksIS1I_NS1Q_17LinearCombinationISI_fSI_fLNS_15FloatRoundStyleE2EEES1J_S1P_JEEENS4_5SM1004TMEM4LOAD26SM100_TMEM_LOAD_32dp32b16xENS4_13SM90_TMA_LOADENS11_INS12_ILi1ELi4ELi3EEES15_NSS_INS5_IJS16_S1L_EEENS5_IJS1L_SC_EEEEEEENS4_39AutoVectorizingCopyWithAssumedAlignmentILi128EEENS4_14SM90_TMA_STOREES25_S27_S27_EEEvvEEEEvNT_6ParamsE,"ax",@progbits
	.align	128
.text._ZN7cutlass13device_kernelINS_4gemm6kernel13GemmUniversalIN4cute5tupleIJiiiiEEENS1_10collective13CollectiveMmaINS1_35MainloopSm100TmaUmmaWarpSpecializedILi13ELi2ELi4ENS5_IJNS4_1CILi2EEESB_NSA_ILi1EEEEEEEENS5_IJNSA_ILi128EEESF_NSA_ILi64EEEEEENS_6half_tENS5_IJlSC_lEEESI_SJ_NS4_8TiledMMAINS4_8MMA_AtomIJNS4_26SM100_MMA_F16BF16_2x1SM_SSISI_SI_fLi128ELi128ELNS4_4UMMA5MajorE0ELSO_0ELNSN_7ScaleInE0ELSP_0EEEEEENS4_6LayoutINS5_IJSC_SC_SC_EEENS5_IJNSA_ILi0EEESU_SU_EEEEENS5_IJNS4_10UnderscoreESX_SX_EEEEENS4_28SM100_TMA_2SM_LOAD_MULTICASTENS4_14ComposedLayoutINS4_7SwizzleILi3ELi4ELi3EEENS4_18smem_ptr_flag_bitsILi16EEENSS_INS5_IJNSA_ILi8EEESG_EEENS5_IJSG_SC_EEEEEEEvNS4_8identityENS4_18SM100_TMA_2SM_LOADES1A_vS1B_EENS_8epilogue10collective18CollectiveEpilogueINS1E_23Sm100TmaWarpSpecializedILi4ELi2ELi16ELb1ELb0EEEJNS5_IJSG_SF_SG_EEENS5_IJNSS_ISG_SC_EENSS_INS5_IJNSA_ILi16EEESB_EEENS5_IJSC_SG_EEEEEEEESI_SJ_SI_SJ_NS1E_6fusion15FusionCallbacksIS1I_NS1Q_17LinearCombinationISI_fSI_fLNS_15FloatRoundStyleE2EEES1J_S1P_JEEENS4_5SM1004TMEM4LOAD26SM100_TMEM_LOAD_32dp32b16xENS4_13SM90_TMA_LOADENS11_INS12_ILi1ELi4ELi3EEES15_NSS_INS5_IJS16_S1L_EEENS5_IJS1L_SC_EEEEEEENS4_39AutoVectorizingCopyWithAssumedAlignmentILi128EEENS4_14SM90_TMA_STOREES25_S27_S27_EEEvvEEEEvNT_6ParamsE:
        .type           _ZN7cutlass13device_kernelINS_4gemm6kernel13GemmUniversalIN4cute5tupleIJiiiiEEENS1_10collective13CollectiveMmaINS1_35MainloopSm100TmaUmmaWarpSpecializedILi13ELi2ELi4ENS5_IJNS4_1CILi2EEESB_NSA_ILi1EEEEEEEENS5_IJNSA_ILi128EEESF_NSA_ILi64EEEEEENS_6half_tENS5_IJlSC_lEEESI_SJ_NS4_8TiledMMAINS4_8MMA_AtomIJNS4_26SM100_MMA_F16BF16_2x1SM_SSISI_SI_fLi128ELi128ELNS4_4UMMA5MajorE0ELSO_0ELNSN_7ScaleInE0ELSP_0EEEEEENS4_6LayoutINS5_IJSC_SC_SC_EEENS5_IJNSA_ILi0EEESU_SU_EEEEENS5_IJNS4_10UnderscoreESX_SX_EEEEENS4_28SM100_TMA_2SM_LOAD_MULTICASTENS4_14ComposedLayoutINS4_7SwizzleILi3ELi4ELi3EEENS4_18smem_ptr_flag_bitsILi16EEENSS_INS5_IJNSA_ILi8EEESG_EEENS5_IJSG_SC_EEEEEEEvNS4_8identityENS4_18SM100_TMA_2SM_LOADES1A_vS1B_EENS_8epilogue10collective18CollectiveEpilogueINS1E_23Sm100TmaWarpSpecializedILi4ELi2ELi16ELb1ELb0EEEJNS5_IJSG_SF_SG_EEENS5_IJNSS_ISG_SC_EENSS_INS5_IJNSA_ILi16EEESB_EEENS5_IJSC_SG_EEEEEEEESI_SJ_SI_SJ_NS1E_6fusion15FusionCallbacksIS1I_NS1Q_17LinearCombinationISI_fSI_fLNS_15FloatRoundStyleE2EEES1J_S1P_JEEENS4_5SM1004TMEM4LOAD26SM100_TMEM_LOAD_32dp32b16xENS4_13SM90_TMA_LOADENS11_INS12_ILi1ELi4ELi3EEES15_NSS_INS5_IJS16_S1L_EEENS5_IJS1L_SC_EEEEEEENS4_39AutoVectorizingCopyWithAssumedAlignmentILi128EEENS4_14SM90_TMA_STOREES25_S27_S27_EEEvvEEEEvNT_6ParamsE,@function
        .size           _ZN7cutlass13device_kernelINS_4gemm6kernel13GemmUniversalIN4cute5tupleIJiiiiEEENS1_10collective13CollectiveMmaINS1_35MainloopSm100TmaUmmaWarpSpecializedILi13ELi2ELi4ENS5_IJNS4_1CILi2EEESB_NSA_ILi1EEEEEEEENS5_IJNSA_ILi128EEESF_NSA_ILi64EEEEEENS_6half_tENS5_IJlSC_lEEESI_SJ_NS4_8TiledMMAINS4_8MMA_AtomIJNS4_26SM100_MMA_F16BF16_2x1SM_SSISI_SI_fLi128ELi128ELNS4_4UMMA5MajorE0ELSO_0ELNSN_7ScaleInE0ELSP_0EEEEEENS4_6LayoutINS5_IJSC_SC_SC_EEENS5_IJNSA_ILi0EEESU_SU_EEEEENS5_IJNS4_10UnderscoreESX_SX_EEEEENS4_28SM100_TMA_2SM_LOAD_MULTICASTENS4_14ComposedLayoutINS4_7SwizzleILi3ELi4ELi3EEENS4_18smem_ptr_flag_bitsILi16EEENSS_INS5_IJNSA_ILi8EEESG_EEENS5_IJSG_SC_EEEEEEEvNS4_8identityENS4_18SM100_TMA_2SM_LOADES1A_vS1B_EENS_8epilogue10collective18CollectiveEpilogueINS1E_23Sm100TmaWarpSpecializedILi4ELi2ELi16ELb1ELb0EEEJNS5_IJSG_SF_SG_EEENS5_IJNSS_ISG_SC_EENSS_INS5_IJNSA_ILi16EEESB_EEENS5_IJSC_SG_EEEEEEEESI_SJ_SI_SJ_NS1E_6fusion15FusionCallbacksIS1I_NS1Q_17LinearCombinationISI_fSI_fLNS_15FloatRoundStyleE2EEES1J_S1P_JEEENS4_5SM1004TMEM4LOAD26SM100_TMEM_LOAD_32dp32b16xENS4_13SM90_TMA_LOADENS11_INS12_ILi1ELi4ELi3EEES15_NSS_INS5_IJS16_S1L_EEENS5_IJS1L_SC_EEEEEEENS4_39AutoVectorizingCopyWithAssumedAlignmentILi128EEENS4_14SM90_TMA_STOREES25_S27_S27_EEEvvEEEEvNT_6ParamsE,(.L_x_225 - _ZN7cutlass13device_kernelINS_4gemm6kernel13GemmUniversalIN4cute5tupleIJiiiiEEENS1_10collective13CollectiveMmaINS1_35MainloopSm100TmaUmmaWarpSpecializedILi13ELi2ELi4ENS5_IJNS4_1CILi2EEESB_NSA_ILi1EEEEEEEENS5_IJNSA_ILi128EEESF_NSA_ILi64EEEEEENS_6half_tENS5_IJlSC_lEEESI_SJ_NS4_8TiledMMAINS4_8MMA_AtomIJNS4_26SM100_MMA_F16BF16_2x1SM_SSISI_SI_fLi128ELi128ELNS4_4UMMA5MajorE0ELSO_0ELNSN_7ScaleInE0ELSP_0EEEEEENS4_6LayoutINS5_IJSC_SC_SC_EEENS5_IJNSA_ILi0EEESU_SU_EEEEENS5_IJNS4_10UnderscoreESX_SX_EEEEENS4_28SM100_TMA_2SM_LOAD_MULTICASTENS4_14ComposedLayoutINS4_7SwizzleILi3ELi4ELi3EEENS4_18smem_ptr_flag_bitsILi16EEENSS_INS5_IJNSA_ILi8EEESG_EEENS5_IJSG_SC_EEEEEEEvNS4_8identityENS4_18SM100_TMA_2SM_LOADES1A_vS1B_EENS_8epilogue10collective18CollectiveEpilogueINS1E_23Sm100TmaWarpSpecializedILi4ELi2ELi16ELb1ELb0EEEJNS5_IJSG_SF_SG_EEENS5_IJNSS_ISG_SC_EENSS_INS5_IJNSA_ILi16EEESB_EEENS5_IJSC_SG_EEEEEEEESI_SJ_SI_SJ_NS1E_6fusion15FusionCallbacksIS1I_NS1Q_17LinearCombinationISI_fSI_fLNS_15FloatRoundStyleE2EEES1J_S1P_JEEENS4_5SM1004TMEM4LOAD26SM100_TMEM_LOAD_32dp32b16xENS4_13SM90_TMA_LOADENS11_INS12_ILi1ELi4ELi3EEES15_NSS_INS5_IJS16_S1L_EEENS5_IJS1L_SC_EEEEEEENS4_39AutoVectorizingCopyWithAssumedAlignmentILi128EEENS4_14SM90_TMA_STOREES25_S27_S27_EEEvvEEEEvNT_6ParamsE)
        .other          _ZN7cutlass13device_kernelINS_4gemm6kernel13GemmUniversalIN4cute5tupleIJiiiiEEENS1_10collective13CollectiveMmaINS1_35MainloopSm100TmaUmmaWarpSpecializedILi13ELi2ELi4ENS5_IJNS4_1CILi2EEESB_NSA_ILi1EEEEEEEENS5_IJNSA_ILi128EEESF_NSA_ILi64EEEEEENS_6half_tENS5_IJlSC_lEEESI_SJ_NS4_8TiledMMAINS4_8MMA_AtomIJNS4_26SM100_MMA_F16BF16_2x1SM_SSISI_SI_fLi128ELi128ELNS4_4UMMA5MajorE0ELSO_0ELNSN_7ScaleInE0ELSP_0EEEEEENS4_6LayoutINS5_IJSC_SC_SC_EEENS5_IJNSA_ILi0EEESU_SU_EEEEENS5_IJNS4_10UnderscoreESX_SX_EEEEENS4_28SM100_TMA_2SM_LOAD_MULTICASTENS4_14ComposedLayoutINS4_7SwizzleILi3ELi4ELi3EEENS4_18smem_ptr_flag_bitsILi16EEENSS_INS5_IJNSA_ILi8EEESG_EEENS5_IJSG_SC_EEEEEEEvNS4_8identityENS4_18SM100_TMA_2SM_LOADES1A_vS1B_EENS_8epilogue10collective18CollectiveEpilogueINS1E_23Sm100TmaWarpSpecializedILi4ELi2ELi16ELb1ELb0EEEJNS5_IJSG_SF_SG_EEENS5_IJNSS_ISG_SC_EENSS_INS5_IJNSA_ILi16EEESB_EEENS5_IJSC_SG_EEEEEEEESI_SJ_SI_SJ_NS1E_6fusion15FusionCallbacksIS1I_NS1Q_17LinearCombinationISI_fSI_fLNS_15FloatRoundStyleE2EEES1J_S1P_JEEENS4_5SM1004TMEM4LOAD26SM100_TMEM_LOAD_32dp32b16xENS4_13SM90_TMA_LOADENS11_INS12_ILi1ELi4ELi3EEES15_NSS_INS5_IJS16_S1L_EEENS5_IJS1L_SC_EEEEEEENS4_39AutoVectorizingCopyWithAssumedAlignmentILi128EEENS4_14SM90_TMA_STOREES25_S27_S27_EEEvvEEEEvNT_6ParamsE,@"STO_CUDA_ENTRY STV_DEFAULT"
_ZN7cutlass13device_kernelINS_4gemm6kernel13GemmUniversalIN4cute5tupleIJiiiiEEENS1_10collective13CollectiveMmaINS1_35MainloopSm100TmaUmmaWarpSpecializedILi13ELi2ELi4ENS5_IJNS4_1CILi2EEESB_NSA_ILi1EEEEEEEENS5_IJNSA_ILi128EEESF_NSA_ILi64EEEEEENS_6half_tENS5_IJlSC_lEEESI_SJ_NS4_8TiledMMAINS4_8MMA_AtomIJNS4_26SM100_MMA_F16BF16_2x1SM_SSISI_SI_fLi128ELi128ELNS4_4UMMA5MajorE0ELSO_0ELNSN_7ScaleInE0ELSP_0EEEEEENS4_6LayoutINS5_IJSC_SC_SC_EEENS5_IJNSA_ILi0EEESU_SU_EEEEENS5_IJNS4_10UnderscoreESX_SX_EEEEENS4_28SM100_TMA_2SM_LOAD_MULTICASTENS4_14ComposedLayoutINS4_7SwizzleILi3ELi4ELi3EEENS4_18smem_ptr_flag_bitsILi16EEENSS_INS5_IJNSA_ILi8EEESG_EEENS5_IJSG_SC_EEEEEEEvNS4_8identityENS4_18SM100_TMA_2SM_LOADES1A_vS1B_EENS_8epilogue10collective18CollectiveEpilogueINS1E_23Sm100TmaWarpSpecializedILi4ELi2ELi16ELb1ELb0EEEJNS5_IJSG_SF_SG_EEENS5_IJNSS_ISG_SC_EENSS_INS5_IJNSA_ILi16EEESB_EEENS5_IJSC_SG_EEEEEEEESI_SJ_SI_SJ_NS1E_6fusion15FusionCallbacksIS1I_NS1Q_17LinearCombinationISI_fSI_fLNS_15FloatRoundStyleE2EEES1J_S1P_JEEENS4_5SM1004TMEM4LOAD26SM100_TMEM_LOAD_32dp32b16xENS4_13SM90_TMA_LOADENS11_INS12_ILi1ELi4ELi3EEES15_NSS_INS5_IJS16_S1L_EEENS5_IJS1L_SC_EEEEEEENS4_39AutoVectorizingCopyWithAssumedAlignmentILi128EEENS4_14SM90_TMA_STOREES25_S27_S27_EEEvvEEEEvNT_6ParamsE:
[----:B------:R-:W1:Y:S01]  /*0000*/  LDC R1, c[0x0][0x37c] ;  /* 0x0000df00ff017b82 */ /* 0x000e620000000800 */
[----:B------:R-:W2:Y:S01]  /*0010*/  S2R R60, SR_TID.X ;  /* 0x00000000003c7919 */ /* 0x000ea20000002100 */
[----:B------:R-:W3:Y:S06]  /*0020*/  LDCU.64 UR8, c[0x0][0x890] ;  /* 0x00011200ff0877ac */ /* 0x000eec0008000a00 */
[----:B------:R-:W4:Y:S01]  /*0030*/  S2UR UR47, SR_CgaCtaId ;  /* 0x00000000002f79c3 */ /* 0x000f220000008800 */
[----:B------:R-:W-:Y:S02]  /*0040*/  PRMT R46, RZ, 0x7610, R46 ;  /* 0x00007610ff2e7816 */ /* 0x000fe4000000002e */
[----:B------:R-:W-:Y:S01]  /*0050*/  ELECT P1, URZ, PT ;  /* 0x0000000000ff782f */ /* 0x000fe20003820000 */
[----:B---3--:R-:W-:-:S04]  /*0060*/  UISETP.NE.U32.AND UP0, UPT, UR8, URZ, UPT ;  /* 0x000000ff0800728c */ /* 0x008fc8000bf05070 */
[----:B------:R-:W-:Y:S02]  /*0070*/  UISETP.NE.AND.EX UP0, UPT, UR9, URZ, UPT, UP0 ;  /* 0x000000ff0900728c */ /* 0x000fe4000bf05300 */
[----:B----4-:R-:W-:Y:S02]  /*0080*/  ULOP3.LUT UR48, UR47, 0x1, URZ, 0xc0, !UPT ;  /* 0x000000012f307892 */ /* 0x010fe4000f8ec0ff */
[----:B------:R-:W-:Y:S01]  /*0090*/  ULOP3.LUT UR49, UR47, 0x1, URZ, 0x3c, !UPT ;  /* 0x000000012f317892 */ /* 0x000fe2000f8e3cff */
[----:B--2---:R-:W-:-:S05]  /*00a0*/  SHF.R.U32.HI R47, RZ, 0x5, R60 ;  /* 0x00000005ff2f7819 */ /* 0x004fca000001163c */
[----:B------:R-:W2:Y:S02]  /*00b0*/  SHFL.IDX PT, R0, R47, RZ, 0x1f ;  /* 0x00001fff2f007589 */ /* 0x000ea400000e0000 */
[----:B--2---:R-:W-:Y:S01]  /*00c0*/  R2UR UR25, R0 ;  /* 0x00000000001972ca */ /* 0x004fe200000e0000 */
[----:B-1----:R-:W-:-:S14]  /*00d0*/  BRA.U UP0, `(.L_x_0) ;  /* 0x0000000100307547 */ /* 0x002fdc000b800000 */
[----:B------:R-:W1:Y:S02]  /*00e0*/  LDCU.64 UR4, c[0x0][0x888] ;  /* 0x00011100ff0477ac */ /* 0x000e640008000a00 */
[----:B-1----:R-:W-:-:S04]  /*00f0*/  UISETP.NE.U32.AND UP0, UPT, UR4, URZ, UPT ;  /* 0x000000ff0400728c */ /* 0x002fc8000bf05070 */
[----:B------:R-:W-:-:S09]  /*0100*/  UISETP.NE.AND.EX UP0, UPT, UR5, URZ, UPT, UP0 ;  /* 0x000000ff0500728c */ /* 0x000fd2000bf05300 */
[----:B------:R-:W-:Y:S05]  /*0110*/  BRA.U !UP0, `(.L_x_1) ;  /* 0x0000000108147547 */ /* 0x000fea000b800000 */
[----:B------:R-:W1:Y:S01]  /*0120*/  LDC.64 R2, c[0x0][0x888] ;  /* 0x00022200ff027b82 */ /* 0x000e620000000a00 */
[----:B------:R-:W1:Y:S02]  /*0130*/  LDCU.64 UR4, c[0x0][0x358] ;  /* 0x00006b00ff0477ac */ /* 0x000e640008000a00 */
[----:B-1----:R1:W5:Y:S01]  /*0140*/  LDG.E R27, desc[UR4][R2.64] ;  /* 0x00000004021b7981 */ /* 0x002362000c1e1900 */
[----:B------:R-:W-:Y:S01]  /*0150*/  HFMA2 R46, -RZ, RZ, 0, 5.9604644775390625e-08 ;  /* 0x00000001ff2e7431 */ /* 0x000fe200000001ff */
[----:B------:R-:W-:Y:S05]  /*0160*/  BRA `(.L_x_0) ;  /* 0x00000000000c7947 */ /* 0x000fea0003800000 */
.L_x_1:
[----:B------:R-:W1:Y:S01]  /*0170*/  LDCU UR4, c[0x0][0x880] ;  /* 0x00011000ff0477ac */ /* 0x000e620008000800 */
[----:B------:R-:W-:Y:S01]  /*0180*/  HFMA2 R46, -RZ, RZ, 0, 5.9604644775390625e-08 ;  /* 0x00000001ff2e7431 */ /* 0x000fe200000001ff */
[----:B-1----:R-:W-:-:S07]  /*0190*/  MOV R27, UR4 ;  /* 0x00000004001b7c02 */ /* 0x002fce0008000f00 */
.L_x_0:
[----:B------:R-:W2:Y:S02]  /*01a0*/  LDCU.64 UR4, c[0x0][0x8b0] ;  /* 0x00011600ff0477ac */ /* 0x000ea40008000a00 */
[----:B--2---:R-:W-:-:S04]  /*01b0*/  UISETP.NE.U32.AND UP0, UPT, UR4, URZ, UPT ;  /* 0x000000ff0400728c */ /* 0x004fc8000bf05070 */
[----:B------:R-:W-:-:S09]  /*01c0*/  UISETP.NE.AND.EX UP0, UPT, UR5, URZ, UPT, UP0 ;  /* 0x000000ff0500728c */ /* 0x000fd2000bf05300 */
[----:B------:R-:W-:Y:S05]  /*01d0*/  BRA.U UP0, `(.L_x_2) ;  /* 0x0000000100287547 */ /* 0x000fea000b800000 */
[----:B------:R-:W2:Y:S02]  /*01e0*/  LDCU.64 UR4, c[0x0][0x8a8] ;  /* 0x00011500ff0477ac */ /* 0x000ea40008000a00 */
[----:B--2---:R-:W-:-:S04]  /*01f0*/  UISETP.NE.U32.AND UP0, UPT, UR4, URZ, UPT ;  /* 0x000000ff0400728c */ /* 0x004fc8000bf05070 */
[----:B------:R-:W-:-:S09]  /*0200*/  UISETP.NE.AND.EX UP0, UPT, UR5, URZ, UPT, UP0 ;  /* 0x000000ff0500728c */ /* 0x000fd2000bf05300 */
[----:B------:R-:W-:Y:S05]  /*0210*/  BRA.U !UP0, `(.L_x_3) ;  /* 0x0000000108107547 */ /* 0x000fea000b800000 */
[----:B------:R-:W2:Y:S01]  /*0220*/  LDC.64 R24, c[0x0][0x8a8] ;  /* 0x00022a00ff187b82 */ /* 0x000ea20000000a00 */
[----:B------:R-:W2:Y:S02]  /*0230*/  LDCU.64 UR4, c[0x0][0x358] ;  /* 0x00006b00ff0477ac */ /* 0x000ea40008000a00 */
[----:B--2---:R2:W5:Y:S01]  /*0240*/  LDG.E R24, desc[UR4][R24.64] ;  /* 0x0000000418187981 */ /* 0x004562000c1e1900 */
[----:B------:R-:W-:Y:S05]  /*0250*/  BRA `(.L_x_2) ;  /* 0x0000000000087947 */ /* 0x000fea0003800000 */
.L_x_3:
[----:B------:R-:W2:Y:S02]  /*0260*/  LDCU UR4, c[0x0][0x8a0] ;  /* 0x00011400ff0477ac */ /* 0x000ea40008000800 */
[----:B--2---:R-:W-:Y:S02]  /*0270*/  MOV R24, UR4 ;  /* 0x0000000400187c02 */ /* 0x004fe40008000f00 */
.L_x_2:
[----:B------:R-:W-:Y:S01]  /*0280*/  IMAD.U32 R0, RZ, RZ, UR25 ;  /* 0x00000019ff007e24 */ /* 0x000fe2000f8e00ff */
[----:B------:R-:W-:Y:S04]  /*0290*/  BSSY.RECONVERGENT B0, `(.L_x_4) ;  /* 0x000000c000007945 */ /* 0x000fe80003800200 */
[C---:B------:R-:W-:Y:S02]  /*02a0*/  ISETP.NE.OR P2, PT, R0.reuse, 0x1, !P1 ;  /* 0x000000010000780c */ /* 0x040fe40004f45670 */
[----:B------:R-:W-:-:S11]  /*02b0*/  ISETP.NE.OR P0, PT, R0, 0x3, !P1 ;  /* 0x000000030000780c */ /* 0x000fd60004f05670 */
[----:B------:R-:W-:Y:S05]  /*02c0*/  @P2 BRA `(.L_x_5) ;  /* 0x0000000000202947 */ /* 0x000fea0003800000 */
[----:B------:R-:W3:Y:S02]  /*02d0*/  LDCU.64 UR4, c[0x0][0x348] ;  /* 0x00006900ff0477ac */ /* 0x000ee40008000a00 */
[----:B---3--:R-:W-:Y:S02]  /*02e0*/  UIADD3 UR6, UP1, UPT, UR4, 0x80, URZ ;  /* 0x0000008004067890 */ /* 0x008fe4000ff3e0ff */
[----:B------:R-:W-:Y:S02]  /*02f0*/  UIADD3 UR4, UP0, UPT, UR4, 0x180, URZ ;  /* 0x0000018004047890 */ /* 0x000fe4000ff1e0ff */
[----:B------:R-:W-:Y:S02]  /*0300*/  UIADD3.X UR7, UPT, UPT, URZ, UR5, URZ, UP1, !UPT ;  /* 0x00000005ff077290 */ /* 0x000fe40008ffe4ff */
[----:B------:R-:W-:-:S07]  /*0310*/  UIADD3.X UR5, UPT, UPT, URZ, UR5, URZ, UP0, !UPT ;  /* 0x00000005ff057290 */ /* 0x000fce00087fe4ff */
[----:B------:R3:W-:Y:S02]  /*0320*/  UTMACCTL.PF [UR6] ;  /* 0x00000000060079b9 */ /* 0x0007e40008040000 */
[----:B------:R3:W-:Y:S02]  /*0330*/  UTMACCTL.PF [UR4] ;  /* 0x00000000040079b9 */ /* 0x0007e40008040000 */
[----:B---3--:R-:W-:Y:S01]  /*0340*/  NOP ;  /* 0x0000000000007918 */ /* 0x008fe20000000000 */
.L_x_5:
[----:B------:R-:W-:Y:S05]  /*0350*/  BSYNC.RECONVERGENT B0 ;  /* 0x0000000000007941 */ /* 0x000fea0003800200 */
.L_x_4:
[----:B------:R-:W-:Y:S04]  /*0360*/  BSSY.RECONVERGENT B0, `(.L_x_6) ;  /* 0x000000a000007945 */ /* 0x000fe80003800200 */
        /* <DEDUP_REMOVED lines=9> */
.L_x_7:
[----:B------:R-:W-:Y:S05]  /*0400*/  BSYNC.RECONVERGENT B0 ;  /* 0x0000000000007941 */ /* 0x000fea0003800200 */
.L_x_6:
[----:B------:R-:W3:Y:S01]  /*0410*/  LDCU.64 UR4, c[0x0][0x888] ;  /* 0x00011100ff0477ac */ /* 0x000ee20008000a00 */
[----:B------:R-:W-:Y:S02]  /*0420*/  UISETP.EQ.U32.AND UP1, UPT, UR8, URZ, UPT ;  /* 0x000000ff0800728c */ /* 0x000fe4000bf22070 */
[----:B------:R-:W-:Y:S02]  /*0430*/  UPLOP3.LUT UP3, UPT, UPT, UPT, UPT, 0x80, 0x8 ;  /* 0x000000000008789c */ /* 0x000fe40003f6f070 */
[----:B---3--:R-:W-:-:S04]  /*0440*/  UISETP.NE.U32.AND UP0, UPT, UR4, URZ, UPT ;  /* 0x000000ff0400728c */ /* 0x008fc8000bf05070 */
[----:B------:R-:W-:-:S04]  /*0450*/  UISETP.NE.AND.EX UP0, UPT, UR5, URZ, UPT, UP0 ;  /* 0x000000ff0500728c */ /* 0x000fc8000bf05300 */
[----:B------:R-:W-:-:S04]  /*0460*/  UISETP.EQ.OR.EX UP2, UPT, UR9, URZ, !UP0, UP1 ;  /* 0x000000ff0900728c */ /* 0x000fc8000c742710 */
[----:B------:R-:W-:-:S06]  /*0470*/  UP2UR UR4, UPR, URZ, 0x4 ;  /* 0x00000004ff047883 */ /* 0x000fcc0008000000 */
[----:B------:R-:W-:Y:S01]  /*0480*/  MOV R51, UR4 ;  /* 0x0000000400337c02 */ /* 0x000fe20008000f00 */
[----:B------:R-:W-:Y:S06]  /*0490*/  BRA.U !UP2, `(.L_x_8) ;  /* 0x000000010a207547 */ /* 0x000fec000b800000 */
[----:B------:R-:W-:Y:S01]  /*04a0*/  UISETP.NE.U32.AND UP1, UPT, UR8, URZ, UPT ;  /* 0x000000ff0800728c */ /* 0x000fe2000bf25070 */
[----:B-----5:R-:W-:Y:S01]  /*04b0*/  FSETP.NEU.AND P0, PT, R27, RZ, PT ;  /* 0x000000ff1b00720b */ /* 0x020fe20003f0d000 */
[----:B------:R-:W-:Y:S02]  /*04c0*/  USEL UR4, URZ, 0xffffffff, UP0 ;  /* 0xffffffffff047887 */ /* 0x000fe40008000000 */
[----:B------:R-:W-:-:S10]  /*04d0*/  UISETP.NE.AND.EX UP1, UPT, UR9, URZ, UPT, UP1 ;  /* 0x000000ff0900728c */ /* 0x000fd4000bf25310 */
[----:B------:R-:W-:Y:S01]  /*04e0*/  VOTEU.ANY UP0, P0 ;  /* 0x0000000000ff7886 */ /* 0x000fe20000000100 */
[----:B------:R-:W-:-:S04]  /*04f0*/  @!UP1 USEL UR4, URZ, 0xffffffff, UP0 ;  /* 0xffffffffff049887 */ /* 0x000fc80008000000 */
[----:B------:R-:W-:-:S04]  /*0500*/  ULOP3.LUT UR4, UR4, 0x1, URZ, 0xc0, !UPT ;  /* 0x0000000104047892 */ /* 0x000fc8000f8ec0ff */
[----:B------:R-:W-:-:S11]  /*0510*/  UISETP.NE.U32.AND UP3, UPT, UR4, 0x1, UPT ;  /* 0x000000010400788c */ /* 0x000fd6000bf65070 */
.L_x_8:
[----:B------:R-:W3:Y:S01]  /*0520*/  SHFL.IDX PT, R0, R47, RZ, 0x1f ;  /* 0x00001fff2f007589 */ /* 0x000ee200000e0000 */
[----:B------:R-:W-:-:S04]  /*0530*/  UISETP.NE.AND UP0, UPT, UR25, 0x2, UPT ;  /* 0x000000021900788c */ /* 0x000fc8000bf05270 */
[----:B------:R-:W-:Y:S02]  /*0540*/  UISETP.EQ.AND UP1, UPT, UR48, URZ, !UP0 ;  /* 0x000000ff3000728c */ /* 0x000fe4000c722270 */
[----:B------:R-:W-:-:S04]  /*0550*/  USEL UR46, URZ, 0x1, UP0 ;  /* 0x00000001ff2e7887 */ /* 0x000fc80008000000 */
[----:B------:R-:W-:Y:S02]  /*0560*/  PLOP3.LUT P3, PT, P1, PT, UP1, 0x80, 0x8 ;  /* 0x000000000008781c */ /* 0x000fe40000f6f018 */
[----:B---3--:R-:W-:-:S13]  /*0570*/  ISETP.NE.AND P0, PT, R0, RZ, PT ;  /* 0x000000ff0000720c */ /* 0x008fda0003f05270 */
[----:B------:R-:W-:Y:S05]  /*0580*/  @P0 BRA `(.L_x_9) ;  /* 0x0000000000a80947 */ /* 0x000fea0003800000 */
[----:B------:R-:W-:Y:S01]  /*0590*/  ELECT P0, URZ, PT ;  /* 0x0000000000ff782f */ /* 0x000fe20003800000 */
[----:B------:R-:W-:-:S12]  /*05a0*/  BSSY.RECONVERGENT B0, `(.L_x_9) ;  /* 0x0000028000007945 */ /* 0x000fd80003800200 */
[----:B------:R-:W-:Y:S05]  /*05b0*/  @!P0 BRA `(.L_x_10) ;  /* 0x0000000000988947 */ /* 0x000fea0003800000 */
[----:B------:R-:W-:Y:S01]  /*05c0*/  UMOV UR4, 0x400 ;  /* 0x0000040000047882 */ /* 0x000fe20000000000 */
[----:B------:R-:W-:Y:S01]  /*05d0*/  UMOV UR8, 0x1 ;  /* 0x0000000100087882 */ /* 0x000fe20000000000 */
[----:B------:R-:W-:Y:S01]  /*05e0*/  UMOV UR6, 0x2 ;  /* 0x0000000200067882 */ /* 0x000fe20000000000 */
[----:B------:R-:W-:Y:S02]  /*05f0*/  ULEA UR4, UR47, UR4, 0x18 ;  /* 0x000000042f047291 */ /* 0x000fe4000f8ec0ff */
[----:B------:R-:W-:-:S04]  /*0600*/  UIADD3 UR8, UPT, UPT, -UR8, 0x100000, URZ ;  /* 0x0010000008087890 */ /* 0x000fc8000fffe1ff */
[----:B------:R-:W-:Y:S02]  /*0610*/  USHF.L.U32 UR9, UR8, 0xb, URZ ;  /* 0x0000000b08097899 */ /* 0x000fe400080006ff */
[----:B------:R-:W-:Y:S02]  /*0620*/  USHF.L.U32 UR8, UR8, 0x1, URZ ;  /* 0x0000000108087899 */ /* 0x000fe400080006ff */
[----:B------:R-:W-:-:S04]  /*0630*/  UIADD3 UR6, UPT, UPT, -UR6, 0x100000, URZ ;  /* 0x0010000006067890 */ /* 0x000fc8000fffe1ff */
[----:B------:R-:W-:Y:S02]  /*0640*/  USHF.L.U32 UR7, UR6, 0xb, URZ ;  /* 0x0000000b06077899 */ /* 0x000fe400080006ff */
[----:B------:R-:W-:Y:S01]  /*0650*/  USHF.L.U32 UR6, UR6, 0x1, URZ ;  /* 0x0000000106067899 */ /* 0x000fe200080006ff */
[----:B------:R-:W3:Y:S03]  /*0660*/  FENCE.VIEW.ASYNC.S ;  /* 0x00000000000073c6 */ /* 0x000ee60000000000 */
[----:B---3--:R3:W4:Y:S08]  /*0670*/  SYNCS.EXCH.64 URZ, [UR4], UR8 ;  /* 0x0000000804ff75b2 */ /* 0x0087300008000100 */
[----:B------:R3:W1:Y:S01]  /*0680*/  SYNCS.EXCH.64 URZ, [UR4+0x68], UR6 ;  /* 0x0000680604ff75b2 */ /* 0x0006620008000100 */
        /* <DEDUP_REMOVED lines=23> */
[----:B------:R3:W1:Y:S02]  /*0800*/  SYNCS.EXCH.64 URZ, [UR4+0xc8], UR6 ;  /* 0x0000c80604ff75b2 */ /* 0x0006640008000100 */
[----:B---34-:R-:W-:Y:S01]  /*0810*/  NOP ;  /* 0x0000000000007918 */ /* 0x018fe20000000000 */
.L_x_10:
[----:B------:R-:W-:Y:S05]  /*0820*/  BSYNC.RECONVERGENT B0 ;  /* 0x0000000000007941 */ /* 0x000fea0003800200 */
.L_x_9:
[----:B------:R-:W3:Y:S01]  /*0830*/  SHFL.IDX PT, R0, R47, RZ, 0x1f ;  /* 0x00001fff2f007589 */ /* 0x000ee200000e0000 */
[----:B------:R-:W-:Y:S01]  /*0840*/  NOP ;  /* 0x0000000000007918 */ /* 0x000fe20000000000 */
[----:B---3--:R-:W-:-:S13]  /*0850*/  ISETP.NE.AND P0, PT, R0, 0x1, PT ;  /* 0x000000010000780c */ /* 0x008fda0003f05270 */
[----:B------:R-:W-:Y:S05]  /*0860*/  @P0 BRA `(.L_x_11) ;  /* 0x0000000000540947 */ /* 0x000fea0003800000 */
        /* <DEDUP_REMOVED lines=10> */
[----:B------:R-:W-:Y:S01]  /*0910*/  ELECT P0, URZ, PT ;  /* 0x0000000000ff782f */ /* 0x000fe20003800000 */
[----:B------:R-:W3:Y:S02]  /*0920*/  FENCE.VIEW.ASYNC.S ;  /* 0x00000000000073c6 */ /* 0x000ee40000000000 */
[----:B---3--:R3:W4:Y:S08]  /*0930*/  SYNCS.EXCH.64 URZ, [UR4+0xd0], UR8 ;  /* 0x0000d00804ff75b2 */ /* 0x0087300008000100 */
[----:B------:R3:W1:Y:S01]  /*0940*/  SYNCS.EXCH.64 URZ, [UR4+0xf0], UR6 ;  /* 0x0000f00604ff75b2 */ /* 0x0006620008000100 */
[----:B------:R3:W1:Y:S01]  /*0950*/  SYNCS.EXCH.64 URZ, [UR4+0xd8], UR8 ;  /* 0x0000d80804ff75b2 */ /* 0x0006620008000100 */
[----:B------:R3:W1:Y:S01]  /*0960*/  SYNCS.EXCH.64 URZ, [UR4+0xf8], UR6 ;  /* 0x0000f80604ff75b2 */ /* 0x0006620008000100 */
[----:B------:R3:W1:Y:S01]  /*0970*/  SYNCS.EXCH.64 URZ, [UR4+0xe0], UR8 ;  /* 0x0000e00804ff75b2 */ /* 0x0006620008000100 */
[----:B------:R3:W1:Y:S01]  /*0980*/  SYNCS.EXCH.64 URZ, [UR4+0x100], UR6 ;  /* 0x0001000604ff75b2 */ /* 0x0006620008000100 */
[----:B------:R3:W1:Y:S01]  /*0990*/  SYNCS.EXCH.64 URZ, [UR4+0xe8], UR8 ;  /* 0x0000e80804ff75b2 */ /* 0x0006620008000100 */
[----:B------:R3:W1:Y:S01]  /*09a0*/  SYNCS.EXCH.64 URZ, [UR4+0x108], UR6 ;  /* 0x0001080604ff75b2 */ /* 0x0006620008000100 */
[----:B------:R-:W-:Y:S01]  /*09b0*/  NOP ;  /* 0x0000000000007918 */ /* 0x000fe20000000000 */
.L_x_11:
[----:B------:R-:W2:Y:S01]  /*09c0*/  SHFL.IDX PT, R0, R47, RZ, 0x1f ;  /* 0x00001fff2f007589 */ /* 0x000ea200000e0000 */
[----:B------:R-:W-:Y:S01]  /*09d0*/  NOP ;  /* 0x0000000000007918 */ /* 0x000fe20000000000 */
[----:B--2---:R-:W-:-:S13]  /*09e0*/  ISETP.NE.AND P0, PT, R0, 0x3, PT ;  /* 0x000000030000780c */ /* 0x004fda0003f05270 */
[----:B------:R-:W-:Y:S05]  /*09f0*/  @P0 BRA `(.L_x_12) ;  /* 0x00000000002c0947 */ /* 0x000fea0003800000 */
[----:B---3--:R-:W-:Y:S01]  /*0a00*/  UMOV UR6, 0x400 ;  /* 0x0000040000067882 */ /* 0x008fe20000000000 */
[----:B------:R-:W-:Y:S01]  /*0a10*/  UMOV UR4, 0x20 ;  /* 0x0000002000047882 */ /* 0x000fe20000000000 */
[----:B------:R-:W-:Y:S02]  /*0a20*/  ULEA UR6, UR47, UR6, 0x18 ;  /* 0x000000062f067291 */ /* 0x000fe4000f8ec0ff */
[----:B------:R-:W-:-:S04]  /*0a30*/  UIADD3 UR4, UPT, UPT, -UR4, 0x100000, URZ ;  /* 0x0010000004047890 */ /* 0x000fc8000fffe1ff */
[----:B------:R-:W-:Y:S02]  /*0a40*/  USHF.L.U32 UR5, UR4, 0xb, URZ ;  /* 0x0000000b04057899 */ /* 0x000fe400080006ff */
[----:B------:R-:W-:Y:S01]  /*0a50*/  USHF.L.U32 UR4, UR4, 0x1, URZ ;  /* 0x0000000104047899 */ /* 0x000fe200080006ff */
[----:B------:R-:W-:Y:S01]  /*0a60*/  ELECT P0, URZ, PT ;  /* 0x0000000000ff782f */ /* 0x000fe20003800000 */
[----:B------:R-:W2:Y:S10]  /*0a70*/  FENCE.VIEW.ASYNC.S ;  /* 0x00000000000073c6 */ /* 0x000eb40000000000 */
[----:B--2---:R2:W3:Y:S01]  /*0a80*/  SYNCS.EXCH.64 URZ, [UR6+0x110], UR4 ;  /* 0x0001100406ff75b2 */ /* 0x0044e20008000100 */
[----:B------:R2:W1:Y:S01]  /*0a90*/  SYNCS.EXCH.64 URZ, [UR6+0x118], UR4 ;  /* 0x0001180406ff75b2 */ /* 0x0004620008000100 */
[----:B------:R-:W-:Y:S01]  /*0aa0*/  NOP ;  /* 0x0000000000007918 */ /* 0x000fe20000000000 */
.L_x_12:
[----:B------:R-:W4:Y:S01]  /*0ab0*/  SHFL.IDX PT, R0, R47, RZ, 0x1f ;  /* 0x00001fff2f007589 */ /* 0x000f2200000e0000 */
[----:B------:R-:W-:Y:S01]  /*0ac0*/  NOP ;  /* 0x0000000000007918 */ /* 0x000fe20000000000 */
[----:B----4-:R-:W-:-:S13]  /*0ad0*/  ISETP.NE.AND P0, PT, R0, 0x4, PT ;  /* 0x000000040000780c */ /* 0x010fda0003f05270 */
[----:B------:R-:W-:Y:S05]  /*0ae0*/  @P0 BRA `(.L_x_13) ;  /* 0x0000000000480947 */ /* 0x000fea0003800000 */
[----:B--23--:R-:W-:Y:S01]  /*0af0*/  UMOV UR4, 0x3a0 ;  /* 0x000003a000047882 */ /* 0x00cfe20000000000 */
[----:B------:R-:W-:Y:S01]  /*0b00*/  UMOV UR6, 0x400 ;  /* 0x0000040000067882 */ /* 0x000fe20000000000 */
[----:B------:R-:W-:Y:S01]  /*0b10*/  USEL UR4, UR4, 0x320, UP3 ;  /* 0x0000032004047887 */ /* 0x000fe20009800000 */
        /* <DEDUP_REMOVED lines=9> */
[----:B------:R-:W2:Y:S02]  /*0bb0*/  FENCE.VIEW.ASYNC.S ;  /* 0x00000000000073c6 */ /* 0x000ea40000000000 */
[----:B--2---:R4:W2:Y:S08]  /*0bc0*/  SYNCS.EXCH.64 URZ, [UR6+0x120], UR8 ;  /* 0x0001200806ff75b2 */ /* 0x0048b00008000100 */
[----:B------:R4:W3:Y:S01]  /*0bd0*/  SYNCS.EXCH.64 URZ, [UR6+0x130], UR4 ;  /* 0x0001300406ff75b2 */ /* 0x0008e20008000100 */
[----:B------:R4:W1:Y:S01]  /*0be0*/  SYNCS.EXCH.64 URZ, [UR6+0x128], UR8 ;  /* 0x0001280806ff75b2 */ /* 0x0008620008000100 */
[----:B------:R4:W1:Y:S02]  /*0bf0*/  SYNCS.EXCH.64 URZ, [UR6+0x138], UR4 ;  /* 0x0001380406ff75b2 */ /* 0x0008640008000100 */
[----:B----4-:R-:W-:Y:S01]  /*0c00*/  NOP ;  /* 0x0000000000007918 */ /* 0x010fe20000000000 */
.L_x_13:
[----:B------:R-:W4:Y:S01]  /*0c10*/  SHFL.IDX PT, R0, R47, RZ, 0x1f ;  /* 0x00001fff2f007589 */ /* 0x000f2200000e0000 */
[----:B------:R-:W-:Y:S01]  /*0c20*/  NOP ;  /* 0x0000000000007918 */ /* 0x000fe20000000000 */
[----:B----4-:R-:W-:-:S13]  /*0c30*/  ISETP.NE.AND P0, PT, R0, 0x5, PT ;  /* 0x000000050000780c */ /* 0x010fda0003f05270 */
[----:B------:R-:W-:Y:S05]  /*0c40*/  @P0 BRA `(.L_x_14) ;  /* 0x0000000000540947 */ /* 0x000fea0003800000 */
[----:B--23--:R-:W-:Y:S01]  /*0c50*/  UMOV UR4, 0x400 ;  /* 0x0000040000047882 */ /* 0x00cfe20000000000 */
        /* <DEDUP_REMOVED lines=14> */
[----:B------:R4:W1:Y:S01]  /*0d40*/  SYNCS.EXCH.64 URZ, [UR4+0x168], UR8 ;  /* 0x0001680804ff75b2 */ /* 0x0008620008000100 */
[----:B------:R4:W1:Y:S01]  /*0d50*/  SYNCS.EXCH.64 URZ, [UR4+0x150], UR6 ;  /* 0x0001500604ff75b2 */ /* 0x0008620008000100 */
[----:B------:R4:W1:Y:S01]  /*0d60*/  SYNCS.EXCH.64 URZ, [UR4+0x170], UR8 ;  /* 0x0001700804ff75b2 */ /* 0x0008620008000100 */
[----:B------:R4:W1:Y:S01]  /*0d70*/  SYNCS.EXCH.64 URZ, [UR4+0x158], UR6 ;  /* 0x0001580604ff75b2 */ /* 0x0008620008000100 */
[----:B------:R4:W1:Y:S02]  /*0d80*/  SYNCS.EXCH.64 URZ, [UR4+0x178], UR8 ;  /* 0x0001780804ff75b2 */ /* 0x0008640008000100 */
[----:B----4-:R-:W-:Y:S01]  /*0d90*/  NOP ;  /* 0x0000000000007918 */ /* 0x010fe20000000000 */
.L_x_14:
[----:B------:R-:W4:Y:S01]  /*0da0*/  SHFL.IDX PT, R0, R47, RZ, 0x1f ;  /* 0x00001fff2f007589 */ /* 0x000f2200000e0000 */
[----:B------:R-:W-:Y:S01]  /*0db0*/  ISETP.NE.OR P1, PT, RZ, UR25, !P1 ;  /* 0x00000019ff007c0c */ /* 0x000fe2000cf25670 */
[----:B------:R-:W-:Y:S01]  /*0dc0*/  NOP ;  /* 0x0000000000007918 */ /* 0x000fe20000000000 */
[----:B----4-:R-:W-:-:S13]  /*0dd0*/  ISETP.NE.AND P0, PT, R0, 0x3, PT ;  /* 0x000000030000780c */ /* 0x010fda0003f05270 */
[----:B------:R-:W-:Y:S05]  /*0de0*/  @P0 BRA `(.L_x_15) ;  /* 0x0000000000340947 */ /* 0x000fea0003800000 */
[----:B--23--:R-:W-:Y:S01]  /*0df0*/  UMOV UR4, 0x400 ;  /* 0x0000040000047882 */ /* 0x00cfe20000000000 */
[----:B------:R-:W-:Y:S01]  /*0e00*/  UMOV UR6, 0x20 ;  /* 0x0000002000067882 */ /* 0x000fe20000000000 */
[----:B------:R-:W-:Y:S02]  /*0e10*/  ULEA UR4, UR47, UR4, 0x18 ;  /* 0x000000042f047291 */ /* 0x000fe4000f8ec0ff */
[----:B------:R-:W-:-:S04]  /*0e20*/  UIADD3 UR6, UPT, UPT, -UR6, 0x100000, URZ ;  /* 0x0010000006067890 */ /* 0x000fc8000fffe1ff */
[----:B------:R-:W-:Y:S02]  /*0e30*/  USHF.L.U32 UR7, UR6, 0xb, URZ ;  /* 0x0000000b06077899 */ /* 0x000fe400080006ff */
[----:B------:R-:W-:Y:S01]  /*0e40*/  USHF.L.U32 UR6, UR6, 0x1, URZ ;  /* 0x0000000106067899 */ /* 0x000fe200080006ff */
[----:B------:R-:W-:Y:S01]  /*0e50*/  ELECT P0, URZ, PT ;  /* 0x0000000000ff782f */ /* 0x000fe20003800000 */
[----:B------:R-:W2:Y:S10]  /*0e60*/  FENCE.VIEW.ASYNC.S ;  /* 0x00000000000073c6 */ /* 0x000eb40000000000 */
[----:B--2---:R4:W2:Y:S01]  /*0e70*/  SYNCS.EXCH.64 URZ, [UR4+0x180], UR6 ;  /* 0x0001800604ff75b2 */ /* 0x0048a20008000100 */
[----:B------:R4:W3:Y:S01]  /*0e80*/  SYNCS.EXCH.64 URZ, [UR4+0x190], UR6 ;  /* 0x0001900604ff75b2 */ /* 0x0008e20008000100 */
[----:B------:R4:W1:Y:S01]  /*0e90*/  SYNCS.EXCH.64 URZ, [UR4+0x188], UR6 ;  /* 0x0001880604ff75b2 */ /* 0x0008620008000100 */
[----:B------:R4:W1:Y:S02]  /*0ea0*/  SYNCS.EXCH.64 URZ, [UR4+0x198], UR6 ;  /* 0x0001980604ff75b2 */ /* 0x0008640008000100 */
[----:B----4-:R-:W-:Y:S01]  /*0eb0*/  NOP ;  /* 0x0000000000007918 */ /* 0x010fe20000000000 */
.L_x_15:
[----:B------:R-:W-:Y:S01]  /*0ec0*/  VOTEU.ALL UP0, P1 ;  /* 0x0000000000ff7886 */ /* 0x000fe20000800000 */
[----:B--23--:R-:W-:Y:S01]  /*0ed0*/  UMOV UR4, 0x20 ;  /* 0x0000002000047882 */ /* 0x00cfe20000000000 */
[----:B------:R-:W2:Y:S01]  /*0ee0*/  LDCU UR7, c[0x0][0x36c] ;  /* 0x00006d80ff0777ac */ /* 0x000ea20008000800 */
[----:B------:R-:W-:Y:S01]  /*0ef0*/  NOP ;  /* 0x0000000000007918 */ /* 0x000fe20000000000 */
[----:B------:R-:W-:Y:S01]  /*0f00*/  LOP3.LUT R0, R60, 0x1f, RZ, 0xc0, !PT ;  /* 0x0000001f3c007812 */ /* 0x000fe200078ec0ff */
[----:B------:R-:W-:Y:S01]  /*0f10*/  @!UP0 UMOV UR6, 0x400 ;  /* 0x0000040000068882 */ /* 0x000fe20000000000 */
[----:B------:R-:W-:-:S04]  /*0f20*/  @!UP0 UIADD3 UR4, UPT, UPT, -UR4, 0x100000, URZ ;  /* 0x0010000004048890 */ /* 0x000fc8000fffe1ff */
[----:B------:R-:W-:Y:S02]  /*0f30*/  @!UP0 USHF.L.U32 UR5, UR4, 0xb, URZ ;  /* 0x0000000b04058899 */ /* 0x000fe400080006ff */
[----:B------:R-:W-:Y:S02]  /*0f40*/  @!UP0 USHF.L.U32 UR4, UR4, 0x1, URZ ;  /* 0x0000000104048899 */ /* 0x000fe400080006ff */
[----:B------:R-:W-:Y:S01]  /*0f50*/  @!UP0 ULEA UR6, UR47, UR6, 0x18 ;  /* 0x000000062f068291 */ /* 0x000fe2000f8ec0ff */
[----:B------:R-:W-:Y:S01]  /*0f60*/  VOTEU.ALL UP0, P1 ;  /* 0x0000000000ff7886 */ /* 0x000fe20000800000 */
[----:B------:R-:W-:Y:S02]  /*0f70*/  UISETP.NE.AND UP4, UPT, UR25, URZ, UPT ;  /* 0x000000ff1900728c */ /* 0x000fe4000bf85270 */
[----:B--2---:R-:W-:Y:S01]  /*0f80*/  UISETP.EQ.U32.AND UP5, UPT, UR7, 0x1, UPT ;  /* 0x000000010700788c */ /* 0x004fe2000bfa2070 */
[----:B------:R-:W2:Y:S07]  /*0f90*/  FENCE.VIEW.ASYNC.S ;  /* 0x00000000000073c6 */ /* 0x000eae0000000000 */
[----:B--2---:R2:W3:Y:S01]  /*0fa0*/  @!UP0 SYNCS.EXCH.64 URZ, [UR6+0x1a0], UR4 ;  /* 0x0001a00406ff85b2 */ /* 0x0044e20008000100 */
[----:B------:R-:W-:Y:S05]  /*0fb0*/  BRA.U !UP5, `(.L_x_16) ;  /* 0x000000010d087547 */ /* 0x000fea000b800000 */
[----:B-1-3--:R-:W-:Y:S01]  /*0fc0*/  UCGABAR_ARV ;  /* 0x00000000000079c7 */ /* 0x00afe20008000000 */
[----:B------:R-:W-:Y:S05]  /*0fd0*/  BRA `(.L_x_17) ;  /* 0x0000000000047947 */ /* 0x000fea0003800000 */
.L_x_16:
[----:B-1-3--:R-:W-:Y:S01]  /*0fe0*/  NOP ;  /* 0x0000000000007918 */ /* 0x00afe20000000000 */
.L_x_17:
[----:B------:R-:W1:Y:S01]  /*0ff0*/  S2UR UR20, SR_CTAID.X ;  /* 0x00000000001479c3 */ /* 0x000e620000002500 */
[----:B------:R-:W-:-:S05]  /*1000*/  CS2R.32 R50, SR_CgaSize ;  /* 0x0000000000327805 */ /* 0x000fca0000008a00 */
[----:B------:R-:W-:-:S05]  /*1010*/  IMAD R50, R50, -0xa0, RZ ;  /* 0xffffff6032327824 */ /* 0x000fca00078e02ff */
[----:B--2---:R-:W-:-:S14]  /*1020*/  R2UR UR5, R50 ;  /* 0x00000000320572ca */ /* 0x004fdc00000e0000 */
[----:B------:R-:W2:Y:S01]  /*1030*/  LDCU UR5, c[0x0][UR5+0x2b0] ;  /* 0x00005600050577ac */ /* 0x000ea20008000800 */
[----:B------:R-:W-:-:S05]  /*1040*/  CS2R.32 R50, SR_CgaSize ;  /* 0x0000000000327805 */ /* 0x000fca0000008a00 */
[----:B------:R-:W-:-:S05]  /*1050*/  IMAD R50, R50, -0xa0, RZ ;  /* 0xffffff6032327824 */ /* 0x000fca00078e02ff */
[----:B------:R-:W-:-:S14]  /*1060*/  R2UR UR4, R50 ;  /* 0x00000000320472ca */ /* 0x000fdc00000e0000 */
[----:B------:R-:W3:Y:S01]  /*1070*/  LDCU UR4, c[0x0][UR4+0x2b4] ;  /* 0x00005680040477ac */ /* 0x000ee20008000800 */
[----:B------:R-:W4:Y:S01]  /*1080*/  S2UR UR7, SR_CTAID.Y ;  /* 0x00000000000779c3 */ /* 0x000f220000002600 */
[----:B------:R-:W-:-:S05]  /*1090*/  CS2R.32 R50, SR_CgaSize ;  /* 0x0000000000327805 */ /* 0x000fca0000008a00 */
[----:B------:R-:W-:-:S05]  /*10a0*/  IMAD R50, R50, -0xa0, RZ ;  /* 0xffffff6032327824 */ /* 0x000fca00078e02ff */
[----:B------:R-:W-:-:S14]  /*10b0*/  R2UR UR8, R50 ;  /* 0x00000000320872ca */ /* 0x000fdc00000e0000 */
[----:B------:R-:W3:Y:S01]  /*10c0*/  LDCU UR8, c[0x0][UR8+0x2a0] ;  /* 0x00005400080877ac */ /* 0x000ee20008000800 */
[----:B------:R-:W3:Y:S01]  /*10d0*/  LDCU UR21, c[0x0][0xb24] ;  /* 0x00016480ff1577ac */ /* 0x000ee20008000800 */
[----:B------:R-:W1:Y:S01]  /*10e0*/  S2UR UR36, SR_CTAID.Z ;  /* 0x00000000002479c3 */ /* 0x000e620000002700 */
[----:B------:R-:W-:-:S05]  /*10f0*/  CS2R.32 R50, SR_CgaSize ;  /* 0x0000000000327805 */ /* 0x000fca0000008a00 */
[----:B------:R-:W-:-:S05]  /*1100*/  IMAD R50, R50, -0xa0, RZ ;  /* 0xffffff6032327824 */ /* 0x000fca00078e02ff */
[----:B------:R-:W-:-:S14]  /*1110*/  R2UR UR63, R50 ;  /* 0x00000000323f72ca */ /* 0x000fdc00000e0000 */
[----:B------:R-:W3:Y:S01]  /*1120*/  LDCU UR63, c[0x0][UR63+0x2a4] ;  /* 0x000054803f3f77ac */ /* 0x000ee20008000800 */
[----:B------:R-:W-:Y:S02]  /*1130*/  UISETP.GT.U32.AND UP0, UPT, UR48, 0xffff, UPT ;  /* 0x0000ffff3000788c */ /* 0x000fe4000bf04070 */
[----:B------:R-:W-:Y:S01]  /*1140*/  USHF.L.U32 UR27, UR47, 0xa, URZ ;  /* 0x0000000a2f1b7899 */ /* 0x000fe200080006ff */
[----:B-1----:R-:W-:Y:S01]  /*1150*/  I2FP.F32.U32 R3, UR20 ;  /* 0x0000001400037c45 */ /* 0x002fe20008201000 */
[----:B------:R-:W-:Y:S01]  /*1160*/  UMOV UR30, 0x5 ;  /* 0x00000005001e7882 */ /* 0x000fe20000000000 */
[----:B------:R-:W1:Y:S03]  /*1170*/  LDCU UR45, c[0x0][0xb24] ;  /* 0x00016480ff2d77ac */ /* 0x000e660008000800 */
[----:B--2---:R-:W-:Y:S01]  /*1180*/  FMUL R3, R3, UR5 ;  /* 0x0000000503037c20 */ /* 0x004fe20008400000 */
[----:B------:R-:W2:Y:S01]  /*1190*/  LDCU UR29, c[0x0][0xb30] ;  /* 0x00016600ff1d77ac */ /* 0x000ea20008000800 */
[----:B----4-:R-:W-:Y:S01]  /*11a0*/  I2FP.F32.U32 R2, UR7 ;  /* 0x0000000700027c45 */ /* 0x010fe20008201000 */
[----:B------:R-:W-:-:S03]  /*11b0*/  USHF.L.U32 UR44, UR20, 0x6, URZ ;  /* 0x00000006142c7899 */ /* 0x000fc600080006ff */
[----:B------:R-:W4:Y:S01]  /*11c0*/  F2I.U32.TRUNC.NTZ R3, R3 ;  /* 0x0000000300037305 */ /* 0x000f22000020f000 */
[----:B------:R-:W-:Y:S01]  /*11d0*/  USEL UR26, UR48, 0xffff, !UP0 ;  /* 0x0000ffff301a7887 */ /* 0x000fe2000c000000 */
[----:B---3--:R-:W-:Y:S01]  /*11e0*/  FMUL R2, R2, UR4 ;  /* 0x0000000402027c20 */ /* 0x008fe20008400000 */
[----:B------:R-:W-:Y:S01]  /*11f0*/  UISETP.GE.AND UP2, UPT, UR21, 0x1, UPT ;  /* 0x000000011500788c */ /* 0x000fe2000bf46270 */
[----:B------:R-:W-:-:S04]  /*1200*/  UMOV UR24, UR7 ;  /* 0x0000000700187c82 */ /* 0x000fc80008000000 */
[----:B------:R-:W3:Y:S01]  /*1210*/  F2I.U32.TRUNC.NTZ R2, R2 ;  /* 0x0000000200027305 */ /* 0x000ee2000020f000 */
[----:B----4-:R-:W-:Y:S02]  /*1220*/  R2UR UR4, R3 ;  /* 0x00000000030472ca */ /* 0x010fe400000e0000 */
[----:B------:R-:W-:Y:S02]  /*1230*/  PRMT R3, RZ, 0x7610, R3 ;  /* 0x00007610ff037816 */ /* 0x000fe40000000003 */
[----:B---3--:R-:W-:Y:S02]  /*1240*/  R2UR UR6, R2 ;  /* 0x00000000020672ca */ /* 0x008fe400000e0000 */
[----:B------:R-:W-:-:S07]  /*1250*/  PRMT R2, RZ, 0x7610, R2 ;  /* 0x00007610ff027816 */ /* 0x000fce0000000002 */
[----:B------:R-:W-:-:S04]  /*1260*/  UIADD3 UR5, UPT, UPT, -UR4, URZ, URZ ;  /* 0x000000ff04057290 */ /* 0x000fc8000fffe1ff */
[----:B------:R-:W-:Y:S02]  /*1270*/  UIMAD UR5, UR8, UR5, UR20 ;  /* 0x00000005080572a4 */ /* 0x000fe4000f8e0214 */
[----:B------:R-:W-:-:S04]  /*1280*/  UIADD3 UR4, UPT, UPT, -UR6, URZ, URZ ;  /* 0x000000ff06047290 */ /* 0x000fc8000fffe1ff */
[----:B------:R-:W-:Y:S01]  /*1290*/  IMAD.U32 R50, RZ, RZ, UR5 ;  /* 0x00000005ff327e24 */ /* 0x000fe2000f8e00ff */
[----:B------:R-:W-:Y:S01]  /*12a0*/  UIMAD UR63, UR63, UR4, UR7 ;  /* 0x000000043f3f72a4 */ /* 0x000fe2000f8e0207 */
[----:B-12---:R-:W-:Y:S11]  /*12b0*/  BRA.U UP4, `(.L_x_18) ;  /* 0x0000000104407547 */ /* 0x006ff6000b800000 */
[----:B------:R-:W-:-:S13]  /*12c0*/  R2UR UR4, R50 ;  /* 0x00000000320472ca */ /* 0x000fda00000e0000 */
[----:B------:R-:W-:Y:S02]  /*12d0*/  UISETP.GT.U32.AND UP0, UPT, UR4, 0x1, UPT ;  /* 0x000000010400788c */ /* 0x000fe4000bf04070 */
[----:B------:R-:W-:Y:S02]  /*12e0*/  ULOP3.LUT UR4, UR4, 0xfffffffe, URZ, 0xc0, !UPT ;  /* 0xfffffffe04047892 */ /* 0x000fe4000f8ec0ff */
[----:B------:R-:W-:Y:S02]  /*12f0*/  UISETP.NE.AND UP1, UPT, UR63, URZ, UP0 ;  /* 0x000000ff3f00728c */ /* 0x000fe40008725270 */
[----:B------:R-:W-:Y:S02]  /*1300*/  UISETP.NE.AND UP0, UPT, UR63, 0x1, UP0 ;  /* 0x000000013f00788c */ /* 0x000fe40008705270 */
[----:B------:R-:W-:Y:S02]  /*1310*/  USEL UR7, URZ, 0x1, UP1 ;  /* 0x00000001ff077887 */ /* 0x000fe40008800000 */
[----:B------:R-:W-:-:S02]  /*1320*/  USEL UR6, URZ, 0x4, UP0 ;  /* 0x00000004ff067887 */ /* 0x000fc40008000000 */
[----:B------:R-:W-:Y:S02]  /*1330*/  USEL UR5, URZ, 0x2, UP1 ;  /* 0x00000002ff057887 */ /* 0x000fe40008800000 */
[----:B------:R-:W-:Y:S02]  /*1340*/  ULEA UR4, UR63, UR4, 0x1 ;  /* 0x000000043f047291 */ /* 0x000fe4000f8e08ff */
[----:B------:R-:W-:Y:S02]  /*1350*/  USEL UR8, URZ, 0x8, UP0 ;  /* 0x00000008ff087887 */ /* 0x000fe40008000000 */
[----:B------:R-:W-:-:S03]  /*1360*/  UIADD3 UR5, UPT, UPT, UR5, UR6, UR7 ;  /* 0x0000000605057290 */ /* 0x000fc6000fffe007 */
[----:B------:R-:W-:Y:S01]  /*1370*/  UMOV UR6, 0x3 ;  /* 0x0000000300067882 */ /* 0x000fe20000000000 */
[----:B------:R-:W-:Y:S02]  /*1380*/  UIADD3 UR5, UPT, UPT, UR5, UR8, URZ ;  /* 0x0000000805057290 */ /* 0x000fe4000fffe0ff */
[----:B------:R-:W-:-:S04]  /*1390*/  USHF.L.U32 UR4, UR6, UR4, URZ ;  /* 0x0000000406047299 */ /* 0x000fc800080006ff */
[----:B------:R-:W-:Y:S02]  /*13a0*/  MOV R3, UR5 ;  /* 0x0000000500037c02 */ /* 0x000fe40008000f00 */
[----:B------:R-:W-:Y:S02]  /*13b0*/  IMAD.U32 R2, RZ, RZ, UR4 ;  /* 0x00000004ff027e24 */ /* 0x000fe4000f8e00ff */
.L_x_18:
[----:B------:R-:W-:Y:S05]  /*13c0*/  BRA.U !UP2, `(.L_x_19) ;  /* 0x000000010ad47547 */ /* 0x000fea000b800000 */
[----:B------:R-:W1:Y:S01]  /*13d0*/  LDCU.128 UR12, c[0x0][0xb10] ;  /* 0x00016200ff0c77ac */ /* 0x000e620008000c00 */
[----:B------:R-:W2:Y:S01]  /*13e0*/  LDCU UR6, c[0x0][0x370] ;  /* 0x00006e00ff0677ac */ /* 0x000ea20008000800 */
[----:B------:R-:W3:Y:S01]  /*13f0*/  LDCU UR5, c[0x0][0x374] ;  /* 0x00006e80ff0577ac */ /* 0x000ee20008000800 */
[----:B------:R-:W4:Y:S01]  /*1400*/  LDCU UR28, c[0x0][0xb0c] ;  /* 0x00016180ff1c77ac */ /* 0x000f220008000800 */
[----:B------:R-:W4:Y:S01]  /*1410*/  LDCU UR4, c[0x0][0xb20] ;  /* 0x00016400ff0477ac */ /* 0x000f220008000800 */
[----:B------:R-:W4:Y:S01]  /*1420*/  LDCU.64 UR8, c[0x0][0xb28] ;  /* 0x00016500ff0877ac */ /* 0x000f220008000a00 */
[----:B-1----:R-:W-:Y:S02]  /*1430*/  UISETP.NE.AND UP0, UPT, UR14, 0x1, UPT ;  /* 0x000000010e00788c */ /* 0x002fe4000bf05270 */
[----:B---3--:R-:W-:Y:S02]  /*1440*/  UIMAD.WIDE.U32 UR10, UR5, UR15, URZ ;  /* 0x0000000f050a72a5 */ /* 0x008fe4000f8e00ff */
[----:B--2---:R-:W-:-:S02]  /*1450*/  UIMAD.WIDE.U32 UR18, UR6, UR12, URZ ;  /* 0x0000000c061272a5 */ /* 0x004fc4000f8e00ff */
[----:B----4-:R-:W-:Y:S02]  /*1460*/  UISETP.NE.AND UP1, UPT, UR28, 0x1, UPT ;  /* 0x000000011c00788c */ /* 0x010fe4000bf25270 */
[----:B------:R-:W-:Y:S01]  /*1470*/  UISETP.NE.AND UP2, UPT, UR21, 0x1, UPT ;  /* 0x000000011500788c */ /* 0x000fe2000bf45270 */
[----:B------:R-:W-:Y:S02]  /*1480*/  UMOV UR10, UR11 ;  /* 0x0000000b000a7c82 */ /* 0x000fe40008000000 */
[----:B------:R-:W-:Y:S01]  /*1490*/  UMOV UR18, UR19 ;  /* 0x0000001300127c82 */ /* 0x000fe20008000000 */
[----:B------:R-:W-:Y:S02]  /*14a0*/  @UP0 USHF.R.U32.HI UR5, URZ, UR4, UR10 ;  /* 0x00000004ff050299 */ /* 0x000fe4000801160a */
[----:B------:R-:W-:Y:S02]  /*14b0*/  UIMAD.WIDE.U32 UR22, UR24, UR15, URZ ;  /* 0x0000000f181672a5 */ /* 0x000fe4000f8e00ff */
[----:B------:R-:W-:-:S02]  /*14c0*/  UIMAD.WIDE.U32 UR10, UR5, UR8, URZ ;  /* 0x00000008050a72a5 */ /* 0x000fc4000f8e00ff */
[----:B------:R-:W-:Y:S02]  /*14d0*/  @UP1 USHF.R.U32.HI UR6, URZ, UR13, UR18 ;  /* 0x0000000dff061299 */ /* 0x000fe40008011612 */
[----:B------:R-:W-:Y:S02]  /*14e0*/  UIMAD.WIDE.U32 UR16, UR20, UR12, URZ ;  /* 0x0000000c141072a5 */ /* 0x000fe4000f8e00ff */
[----:B------:R-:W-:Y:S01]  /*14f0*/  UIMAD.WIDE.U32 UR18, UR6, UR8, URZ ;  /* 0x00000008061272a5 */ /* 0x000fe2000f8e00ff */
[----:B------:R-:W-:Y:S01]  /*1500*/  UMOV UR22, UR23 ;  /* 0x0000001700167c82 */ /* 0x000fe20008000000 */
[----:B------:R-:W-:Y:S01]  /*1510*/  UMOV UR10, UR11 ;  /* 0x0000000b000a7c82 */ /* 0x000fe20008000000 */
[----:B------:R-:W-:Y:S02]  /*1520*/  USHF.R.U32.HI UR22, URZ, UR4, UR22 ;  /* 0x00000004ff167299 */ /* 0x000fe40008011616 */
[----:B------:R-:W-:Y:S02]  /*1530*/  @UP2 USHF.R.U32.HI UR5, URZ, UR9, UR10 ;  /* 0x00000009ff052299 */ /* 0x000fe4000801160a */
[----:B------:R-:W-:Y:S01]  /*1540*/  UMOV UR7, UR19 ;  /* 0x0000001300077c82 */ /* 0x000fe20008000000 */
[----:B------:R-:W-:Y:S01]  /*1550*/  UMOV UR16, UR17 ;  /* 0x0000001100107c82 */ /* 0x000fe20008000000 */
[----:B------:R-:W-:-:S02]  /*1560*/  @UP2 USHF.R.U32.HI UR6, URZ, UR9, UR7 ;  /* 0x00000009ff062299 */ /* 0x000fc40008011607 */
[----:B------:R-:W-:Y:S02]  /*1570*/  USHF.R.U32.HI UR13, URZ, UR13, UR16 ;  /* 0x0000000dff0d7299 */ /* 0x000fe40008011610 */
[----:B------:R-:W-:Y:S02]  /*1580*/  USEL UR4, UR24, UR22, !UP0 ;  /* 0x0000001618047287 */ /* 0x000fe4000c000000 */
[----:B------:R-:W-:Y:S02]  /*1590*/  UIMAD UR7, UR5, UR21, URZ ;  /* 0x00000015050772a4 */ /* 0x000fe4000f8e02ff */
[----:B------:R-:W-:Y:S02]  /*15a0*/  USEL UR5, UR20, UR13, !UP1 ;  /* 0x0000000d14057287 */ /* 0x000fe4000c800000 */
[----:B------:R-:W-:Y:S02]  /*15b0*/  UIMAD UR12, UR6, UR21, URZ ;  /* 0x00000015060c72a4 */ /* 0x000fe4000f8e02ff */
[----:B------:R-:W-:-:S02]  /*15c0*/  UISETP.GE.AND UP0, UPT, UR4, UR7, UPT ;  /* 0x000000070400728c */ /* 0x000fc4000bf06270 */
[----:B------:R-:W-:Y:S02]  /*15d0*/  UIMAD.WIDE.U32 UR10, UR4, UR8, URZ ;  /* 0x00000008040a72a5 */ /* 0x000fe4000f8e00ff */
[----:B------:R-:W-:Y:S02]  /*15e0*/  UISETP.GE.OR UP0, UPT, UR5, UR12, UP0 ;  /* 0x0000000c0500728c */ /* 0x000fe40008706670 */
[----:B------:R-:W-:Y:S02]  /*15f0*/  UIMAD.WIDE.U32 UR12, UR5, UR8, URZ ;  /* 0x00000008050c72a5 */ /* 0x000fe4000f8e00ff */
[----:B------:R-:W-:Y:S01]  /*1600*/  UIADD3 UR10, UPT, UPT, -UR4, URZ, URZ ;  /* 0x000000ff040a7290 */ /* 0x000fe2000fffe1ff */
[----:B------:R-:W-:Y:S01]  /*1610*/  UMOV UR8, UR11 ;  /* 0x0000000b00087c82 */ /* 0x000fe20008000000 */
[----:B------:R-:W-:Y:S02]  /*1620*/  UIADD3 UR11, UPT, UPT, -UR5, URZ, URZ ;  /* 0x000000ff050b7290 */ /* 0x000fe4000fffe1ff */
[----:B------:R-:W-:-:S03]  /*1630*/  USHF.R.U32.HI UR8, URZ, UR9, UR8 ;  /* 0x00000009ff087299 */ /* 0x000fc60008011608 */
[----:B------:R-:W-:Y:S01]  /*1640*/  @!UP0 UMOV UR7, UR13 ;  /* 0x0000000d00078c82 */ /* 0x000fe20008000000 */
[----:B------:R-:W-:Y:S02]  /*1650*/  UIMAD UR24, UR14, UR10, UR24 ;  /* 0x0000000a0e1872a4 */ /* 0x000fe4000f8e0218 */
[----:B------:R-:W-:Y:S02]  /*1660*/  USEL UR8, UR4, UR8, !UP2 ;  /* 0x0000000804087287 */ /* 0x000fe4000d000000 */
[----:B------:R-:W-:Y:S02]  /*1670*/  @!UP0 USHF.R.U32.HI UR7, URZ, UR9, UR7 ;  /* 0x00000009ff078299 */ /* 0x000fe40008011607 */
[----:B------:R-:W-:Y:S02]  /*1680*/  UIADD3 UR9, UPT, UPT, -UR8, URZ, URZ ;  /* 0x000000ff08097290 */ /* 0x000fe4000fffe1ff */
[----:B------:R-:W-:Y:S02]  /*1690*/  @!UP0 USEL UR7, UR5, UR7, !UP2 ;  /* 0x0000000705078287 */ /* 0x000fe4000d000000 */
[----:B------:R-:W-:-:S02]  /*16a0*/  UIMAD UR9, UR21, UR9, UR4 ;  /* 0x00000009150972a4 */ /* 0x000fc4000f8e0204 */
[----:B------:R-:W-:Y:S02]  /*16b0*/  @!UP0 UIADD3 UR8, UPT, UPT, UR8, -UR7, URZ ;  /* 0x8000000708088290 */ /* 0x000fe4000fffe0ff */
[----:B------:R-:W-:Y:S02]  /*16c0*/  @!UP0 UIMAD UR6, UR9, UR6, UR7 ;  /* 0x00000006090682a4 */ /* 0x000fe4000f8e0207 */
[----:B------:R-:W-:Y:S02]  /*16d0*/  @!UP0 UIMAD UR4, UR8, UR21, UR5 ;  /* 0x00000015080482a4 */ /* 0x000fe4000f8e0205 */
[----:B------:R-:W-:Y:S02]  /*16e0*/  UIMAD UR20, UR28, UR11, UR20 ;  /* 0x0000000b1c1472a4 */ /* 0x000fe4000f8e0214 */
[----:B------:R-:W-:Y:S01]  /*16f0*/  UIMAD UR24, UR4, UR14, UR24 ;  /* 0x0000000e041872a4 */ /* 0x000fe2000f8e0218 */
[----:B------:R-:W-:Y:S02]  /*1700*/  @!UP0 UMOV UR5, UR6 ;  /* 0x0000000600058c82 */ /* 0x000fe40008000000 */
[----:B------:R-:W-:-:S12]  /*1710*/  UIMAD UR20, UR5, UR28, UR20 ;  /* 0x0000001c051472a4 */ /* 0x000fd8000f8e0214 */
.L_x_19:
[----:B------:R-:W-:Y:S02]  /*1720*/  UISETP.NE.AND UP1, UPT, UR29, 0x1, UPT ;  /* 0x000000011d00788c */ /* 0x000fe4000bf25270 */
[----:B------:R-:W-:Y:S02]  /*1730*/  ULOP3.LUT UR21, UR26, 0xffff, URZ, 0xc0, !UPT ;  /* 0x0000ffff1a157892 */ /* 0x000fe4000f8ec0ff */
[----:B------:R-:W-:Y:S02]  /*1740*/  UISETP.NE.AND UP0, UPT, UR25, 0x2, UPT ;  /* 0x000000021900788c */ /* 0x000fe4000bf05270 */
[----:B------:R-:W-:Y:S02]  /*1750*/  ULOP3.LUT UR22, UR27, 0x800, URZ, 0xc0, !UPT ;  /* 0x000008001b167892 */ /* 0x000fe4000f8ec0ff */
[----:B------:R-:W-:Y:S02]  /*1760*/  ULOP3.LUT UR44, UR44, 0x40, URZ, 0xc0, !UPT ;  /* 0x000000402c2c7892 */ /* 0x000fe4000f8ec0ff */
[----:B------:R-:W-:Y:S01]  /*1770*/  USHF.L.U32 UR21, UR30, UR21, URZ ;  /* 0x000000151e157299 */ /* 0x000fe200080006ff */
[----:B------:R-:W-:Y:S11]  /*1780*/  BRA.U UP1, `(.L_x_20) ;  /* 0x0000000101447547 */ /* 0x000ff6000b800000 */
[----:B------:R-:W1:Y:S01]  /*1790*/  LDCU.128 UR8, c[0x0][0xb10] ;  /* 0x00016200ff0877ac */ /* 0x000e620008000c00 */
[----:B------:R-:W2:Y:S01]  /*17a0*/  LDCU UR12, c[0x0][0xb0c] ;  /* 0x00016180ff0c77ac */ /* 0x000ea20008000800 */
[----:B------:R-:W3:Y:S01]  /*17b0*/  LDCU UR13, c[0x0][0xb20] ;  /* 0x00016400ff0d77ac */ /* 0x000ee20008000800 */
[----:B-1----:R-:W-:Y:S02]  /*17c0*/  UIMAD.WIDE.U32 UR6, UR20, UR8, URZ ;  /* 0x00000008140672a5 */ /* 0x002fe4000f8e00ff */
[----:B------:R-:W-:Y:S02]  /*17d0*/  UIMAD.WIDE.U32 UR4, UR24, UR11, URZ ;  /* 0x0000000b180472a5 */ /* 0x000fe4000f8e00ff */
[----:B--2---:R-:W-:Y:S02]  /*17e0*/  UISETP.NE.AND UP2, UPT, UR12, 0x1, UPT ;  /* 0x000000010c00788c */ /* 0x004fe4000bf45270 */
[----:B------:R-:W-:Y:S01]  /*17f0*/  UISETP.NE.AND UP1, UPT, UR10, 0x1, UPT ;  /* 0x000000010a00788c */ /* 0x000fe2000bf25270 */
[----:B------:R-:W-:-:S02]  /*1800*/  UMOV UR6, UR7 ;  /* 0x0000000700067c82 */ /* 0x000fc40008000000 */
[----:B------:R-:W-:Y:S01]  /*1810*/  UMOV UR4, UR5 ;  /* 0x0000000500047c82 */ /* 0x000fe20008000000 */
[----:B------:R-:W-:Y:S02]  /*1820*/  USHF.R.U32.HI UR6, URZ, UR9, UR6 ;  /* 0x00000009ff067299 */ /* 0x000fe40008011606 */
[----:B---3--:R-:W-:Y:S02]  /*1830*/  USHF.R.U32.HI UR4, URZ, UR13, UR4 ;  /* 0x0000000dff047299 */ /* 0x008fe40008011604 */
[----:B------:R-:W-:Y:S02]  /*1840*/  USEL UR5, UR20, UR6, !UP2 ;  /* 0x0000000614057287 */ /* 0x000fe4000d000000 */
[----:B------:R-:W-:-:S04]  /*1850*/  USEL UR4, UR24, UR4, !UP1 ;  /* 0x0000000418047287 */ /* 0x000fc8000c800000 */
[----:B------:R-:W-:Y:S02]  /*1860*/  UIADD3 UR6, UPT, UPT, UR5, -UR4, URZ ;  /* 0x8000000405067290 */ /* 0x000fe4000fffe0ff */
[----:B------:R-:W-:Y:S02]  /*1870*/  UIADD3 UR4, UPT, UPT, -UR5, UR4, URZ ;  /* 0x0000000405047290 */ /* 0x000fe4000fffe1ff */
[----:B------:R-:W-:Y:S02]  /*1880*/  UIMAD UR24, UR6, UR10, UR24 ;  /* 0x0000000a061872a4 */ /* 0x000fe4000f8e0218 */
[----:B------:R-:W-:-:S12]  /*1890*/  UIMAD UR20, UR4, UR12, UR20 ;  /* 0x0000000c041472a4 */ /* 0x000fd8000f8e0214 */
.L_x_20:
[----:B------:R-:W-:Y:S05]  /*18a0*/  BRA.U !UP5, `(.L_x_21) ;  /* 0x000000010d0c7547 */ /* 0x000fea000b800000 */
[----:B------:R-:W-:Y:S01]  /*18b0*/  UCGABAR_WAIT ;  /* 0x0000000000007dc7 */ /* 0x000fe20008000000 */
[----:B------:R-:W-:Y:S01]  /*18c0*/  CCTL.IVALL ;  /* 0x00000000ff00798f */ /* 0x000fe20002000000 */
[----:B------:R-:W-:Y:S05]  /*18d0*/  BRA `(.L_x_22) ;  /* 0x0000000000047947 */ /* 0x000fea0003800000 */
.L_x_21:
[----:B------:R-:W-:Y:S06]  /*18e0*/  BAR.SYNC.DEFER_BLOCKING 0x0 ;  /* 0x0000000000007b1d */ /* 0x000fec0000010000 */
.L_x_22:
[----:B------:R-:W-:Y:S05]  /*18f0*/  BRA.U UP0, `(.L_x_23) ;  /* 0x0000001900207547 */ /* 0x000fea000b800000 */
[----:B------:R-:W1:Y:S01]  /*1900*/  LDCU UR6, c[0x0][0x38c] ;  /* 0x00007180ff0677ac */ /* 0x000e620008000800 */
[----:B------:R-:W-:Y:S01]  /*1910*/  PLOP3.LUT P1, PT, PT, PT, UP3, 0x80, 0x8 ;  /* 0x000000000008781c */ /* 0x000fe20003f2f038 */
[----:B------:R-:W-:Y:S01]  /*1920*/  IMAD.MOV.U32 R12, RZ, RZ, 0x1 ;  /* 0x00000001ff0c7424 */ /* 0x000fe200078e00ff */
[----:B------:R-:W-:Y:S02]  /*1930*/  ISETP.NE.AND P2, PT, R0, RZ, P3 ;  /* 0x000000ff0000720c */ /* 0x000fe40001f45270 */
[----:B------:R-:W-:Y:S02]  /*1940*/  CS2R R10, SRZ ;  /* 0x00000000000a7805 */ /* 0x000fe4000001ff00 */
[----:B------:R-:W-:Y:S01]  /*1950*/  PLOP3.LUT P1, PT, P1, PT, PT, 0x8, 0x80 ;  /* 0x000000000080781c */ /* 0x000fe20000f2e170 */
[----:B------:R-:W-:Y:S01]  /*1960*/  IMAD.MOV.U32 R9, RZ, RZ, RZ ;  /* 0x000000ffff097224 */ /* 0x000fe200078e00ff */
[----:B------:R-:W2:Y:S01]  /*1970*/  LDCU UR38, c[0x0][0x370] ;  /* 0x00006e00ff2677ac */ /* 0x000ea20008000800 */
[----:B------:R-:W-:Y:S01]  /*1980*/  IMAD.MOV.U32 R8, RZ, RZ, 0x1 ;  /* 0x00000001ff087424 */ /* 0x000fe200078e00ff */
[----:B------:R-:W3:Y:S01]  /*1990*/  LDCU.64 UR26, c[0x0][0x348] ;  /* 0x00006900ff1a77ac */ /* 0x000ee20008000a00 */
[----:B------:R-:W-:Y:S01]  /*19a0*/  ULEA.HI UR42, UR22, UR44, URZ, 0x1a ;  /* 0x0000002c162a7291 */ /* 0x000fe2000f8fd0ff */
[----:B------:R-:W4:Y:S01]  /*19b0*/  LDCU UR37, c[0x0][0x374] ;  /* 0x00006e80ff2577ac */ /* 0x000f220008000800 */
[----:B-1----:R-:W-:-:S02]  /*19c0*/  UIADD3 UR5, UPT, UPT, UR6, 0x3f, URZ ;  /* 0x0000003f06057890 */ /* 0x002fc4000fffe0ff */
[----:B------:R-:W-:Y:S02]  /*19d0*/  UIADD3 UR48, UPT, UPT, UR6, 0x7e, URZ ;  /* 0x0000007e06307890 */ /* 0x000fe4000fffe0ff */
[----:B------:R-:W-:Y:S01]  /*19e0*/  USHF.R.S32.HI UR4, URZ, 0x1f, UR5 ;  /* 0x0000001fff047899 */ /* 0x000fe20008011405 */
[----:B------:R-:W-:-:S03]  /*19f0*/  UMOV UR7, URZ ;  /* 0x000000ff00077c82 */ /* 0x000fc60008000000 */
[----:B------:R-:W-:Y:S02]  /*1a00*/  ULEA.HI UR4, UR4, UR5, URZ, 0x6 ;  /* 0x0000000504047291 */ /* 0x000fe4000f8f30ff */
[----:B------:R-:W-:Y:S02]  /*1a10*/  UIADD3 UR5, UPT, UPT, UR6, -0x1, URZ ;  /* 0xffffffff06057890 */ /* 0x000fe4000fffe0ff */
[----:B------:R-:W-:Y:S02]  /*1a20*/  USHF.R.S32.HI UR40, URZ, 0x6, UR4 ;  /* 0x00000006ff287899 */ /* 0x000fe40008011404 */
[----:B------:R-:W-:Y:S02]  /*1a30*/  UISETP.GE.U32.AND UP1, UPT, UR5, -0x7f, UPT ;  /* 0xffffff810500788c */ /* 0x000fe4000bf26070 */
[----:B------:R-:W-:-:S04]  /*1a40*/  UISETP.LT.U32.AND UP0, UPT, UR40, 0xd, UPT ;  /* 0x0000000d2800788c */ /* 0x000fc8000bf01070 */
[----:B------:R-:W-:Y:S02]  /*1a50*/  USEL UR39, UR40, 0xd, UP0 ;  /* 0x0000000d28277887 */ /* 0x000fe40008000000 */
[----:B------:R-:W-:Y:S02]  /*1a60*/  UISETP.NE.AND UP0, UPT, UR25, URZ, UPT ;  /* 0x000000ff1900728c */ /* 0x000fe4000bf05270 */
[----:B------:R-:W-:Y:S02]  /*1a70*/  UIADD3 UR4, UPT, UPT, UR39, -0x1, URZ ;  /* 0xffffffff27047890 */ /* 0x000fe4000fffe0ff */
[----:B------:R-:W-:Y:S02]  /*1a80*/  @UP1 UIADD3 UR4, UPT, UPT, UR39, URZ, URZ ;  /* 0x000000ff27041290 */ /* 0x000fe4000fffe0ff */
[----:B------:R-:W-:Y:S02]  /*1a90*/  USEL UR23, UR46, 0x2, UP0 ;  /* 0x000000022e177887 */ /* 0x000fe40008000000 */
[----:B------:R-:W-:-:S02]  /*1aa0*/  UIADD3 UR43, UPT, UPT, UR40, -UR39, URZ ;  /* 0x80000027282b7290 */ /* 0x000fc4000fffe0ff */
[----:B------:R-:W-:Y:S02]  /*1ab0*/  UIADD3 UR25, UPT, UPT, UR4, 0x1, URZ ;  /* 0x0000000104197890 */ /* 0x000fe4000fffe0ff */
[----:B--234-:R-:W-:-:S12]  /*1ac0*/  UIADD3 UR41, UPT, UPT, -UR4, URZ, URZ ;  /* 0x000000ff04297290 */ /* 0x01cfd8000fffe1ff */
.L_x_43:
[----:B------:R-:W-:Y:S01]  /*1ad0*/  UISETP.NE.AND UP0, UPT, UR47, URZ, UPT ;  /* 0x000000ff2f00728c */ /* 0x000fe2000bf05270 */
[----:B------:R-:W1:Y:S08]  /*1ae0*/  S2UR UR47, SR_CgaCtaId ;  /* 0x00000000002f79c3 */ /* 0x000e700000008800 */
[----:B------:R-:W-:Y:S05]  /*1af0*/  BRA.U UP0, `(.L_x_24) ;  /* 0x0000000100347547 */ /* 0x000fea000b800000 */
[----:B------:R-:W2:Y:S01]  /*1b00*/  S2R R0, SR_CgaCtaId ;  /* 0x0000000000007919 */ /* 0x000ea20000008800 */
[----:B------:R-:W-:-:S04]  /*1b10*/  MOV R2, 0x400 ;  /* 0x0000040000027802 */ /* 0x000fc80000000f00 */
[----:B--2---:R-:W-:Y:S02]  /*1b20*/  LEA R0, R0, R2, 0x18 ;  /* 0x0000000200007211 */ /* 0x004fe400078ec0ff */
[----:B------:R-:W-:-:S03]  /*1b30*/  SHF.L.U32 R2, R8, 0x1f, RZ ;  /* 0x0000001f08027819 */ /* 0x000fc600000006ff */
[----:B------:R-:W-:-:S04]  /*1b40*/  IMAD R0, R9, 0x8, R0 ;  /* 0x0000000809007824 */ /* 0x000fc800078e0200 */
[----:B------:R-:W2:Y:S02]  /*1b50*/  SYNCS.PHASECHK.TRANS64.TRYWAIT P0, [R0+URZ+0x190], R2 ;  /* 0x00019002000075a7 */ /* 0x000ea400080011ff */
[----:B--2---:R-:W-:Y:S05]  /*1b60*/  @!P0 BRA `(.L_x_25) ;  /* 0x0000007800348947 */ /* 0x004fea0003800000 */
.L_x_159:
[----:B------:R-:W-:Y:S01]  /*1b70*/  VIADD R9, R9, 0x1 ;  /* 0x0000000109097836 */ /* 0x000fe20000000000 */
[----:B------:R2:W-:Y:S04]  /*1b80*/  SYNCS.ARRIVE.TRANS64.A1T0 RZ, [R0+URZ+0x180], RZ ;  /* 0x000180ff00ff79a7 */ /* 0x0005e800081000ff */
[----:B------:R-:W-:-:S04]  /*1b90*/  ISETP.NE.AND P0, PT, R9, 0x2, PT ;  /* 0x000000020900780c */ /* 0x000fc80003f05270 */
[----:B------:R-:W-:Y:S02]  /*1ba0*/  SEL R9, R9, RZ, P0 ;  /* 0x000000ff09097207 */ /* 0x000fe40000000000 */
[----:B--2---:R-:W-:-:S04]  /*1bb0*/  SEL R0, RZ, 0x1, P0 ;  /* 0x00000001ff007807 */ /* 0x004fc80000000000 */
[----:B------:R-:W-:-:S07]  /*1bc0*/  LOP3.LUT R8, R8, R0, RZ, 0x3c, !PT ;  /* 0x0000000008087212 */ /* 0x000fce00078e3cff */
.L_x_24:
[----:B------:R-:W-:Y:S01]  /*1bd0*/  UMOV UR6, 0x400 ;  /* 0x0000040000067882 */ /* 0x000fe20000000000 */
[----:B------:R-:W-:Y:S01]  /*1be0*/  SHF.L.U32 R0, R12, 0x1f, RZ ;  /* 0x0000001f0c007819 */ /* 0x000fe200000006ff */
[----:B-1----:R-:W-:Y:S02]  /*1bf0*/  ULEA UR6, UR47, UR6, 0x18 ;  /* 0x000000062f067291 */ /* 0x002fe4000f8ec0ff */
[----:B------:R-:W-:Y:S02]  /*1c00*/  UISETP.GE.U32.AND UP0, UPT, UR48, 0x7f, UPT ;  /* 0x0000007f3000788c */ /* 0x000fe4000bf06070 */
[----:B------:R-:W-:Y:S02]  /*1c10*/  ULEA UR4, UR7, UR6, 0x3 ;  /* 0x0000000607047291 */ /* 0x000fe4000f8e18ff */
[----:B------:R-:W-:Y:S01]  /*1c20*/  ULEA UR11, UR24, UR44, 0x7 ;  /* 0x0000002c180b7291 */ /* 0x000fe2000f8e38ff */
[----:B------:R-:W-:-:S06]  /*1c30*/  UMOV UR13, URZ ;  /* 0x000000ff000d7c82 */ /* 0x000fcc0008000000 */
[----:B------:R1:W2:Y:S01]  /*1c40*/  SYNCS.PHASECHK.TRANS64.TRYWAIT P0, [UR4+0x68], R0 ;  /* 0x00006800ff0075a7 */ /* 0x0002a20008001104 */
[----:B------:R-:W-:-:S04]  /*1c50*/  ULEA.HI UR4, UR20, UR20, URZ, 0x1 ;  /* 0x0000001414047291 */ /* 0x000fc8000f8f08ff */
[----:B------:R-:W-:-:S04]  /*1c60*/  USHF.L.U32 UR4, UR4, 0x6, URZ ;  /* 0x0000000604047899 */ /* 0x000fc800080006ff */
[----:B------:R-:W-:-:S04]  /*1c70*/  ULOP3.LUT UR35, UR4, 0xffffff80, URZ, 0xc0, !UPT ;  /* 0xffffff8004237892 */ /* 0x000fc8000f8ec0ff */
[----:B------:R-:W-:Y:S01]  /*1c80*/  UIADD3 UR35, UPT, UPT, UR42, UR35, URZ ;  /* 0x000000232a237290 */ /* 0x000fe2000fffe0ff */
[----:B------:R-:W-:Y:S11]  /*1c90*/  BRA.U !UP0, `(.L_x_26) ;  /* 0x0000000108c47547 */ /* 0x000ff6000b800000 */
[----:B------:R-:W-:Y:S01]  /*1ca0*/  UMOV UR16, UR41 ;  /* 0x0000002900107c82 */ /* 0x000fe20008000000 */
[----:B------:R-:W-:Y:S01]  /*1cb0*/  UMOV UR4, UR7 ;  /* 0x0000000700047c82 */ /* 0x000fe20008000000 */
[----:B------:R-:W-:-:S05]  /*1cc0*/  UMOV UR34, URZ ;  /* 0x000000ff00227c82 */ /* 0x000fca0008000000 */
.L_x_32:
[----:B------:R-:W-:Y:S01]  /*1cd0*/  ULEA UR33, UR4, UR6, 0x3 ;  /* 0x0000000604217291 */ /* 0x000fe2000f8e18ff */
[----:B------:R-:W-:Y:S01]  /*1ce0*/  @P3 MOV R2, 0x8000 ;  /* 0x0000800000023802 */ /* 0x000fe20000000f00 */
[----:B--234-:R-:W-:Y:S10]  /*1cf0*/  @P0 BRA `(.L_x_27) ;  /* 0x00000000000c0947 */ /* 0x01cff40003800000 */
[----:B------:R-:W-:-:S04]  /*1d00*/  SHF.L.U32 R3, R12, 0x1f, RZ ;  /* 0x0000001f0c037819 */ /* 0x000fc800000006ff */
[----:B------:R-:W2:Y:S02]  /*1d10*/  SYNCS.PHASECHK.TRANS64.TRYWAIT P0, [UR33+0x68], R3 ;  /* 0x00006803ff0075a7 */ /* 0x000ea40008001121 */
[----:B--2---:R-:W-:Y:S05]  /*1d20*/  @!P0 BRA `(.L_x_28) ;  /* 0x0000007400d88947 */ /* 0x004fea0003800000 */
.L_x_27:
[----:B------:R2:W-:Y:S01]  /*1d30*/  @P3 SYNCS.ARRIVE.TRANS64 RZ, [UR33], R2 ;  /* 0x00000002ffff39a7 */ /* 0x0005e20008000021 */
[----:B------:R-:W-:Y:S02]  /*1d40*/  ULOP3.LUT UR5, UR23, 0x2, URZ, 0xfc, !UPT ;  /* 0x0000000217057892 */ /* 0x000fe4000f8efcff */
[----:B------:R-:W-:Y:S02]  /*1d50*/  UIADD3 UR16, UPT, UPT, UR16, 0x1, URZ ;  /* 0x0000000110107890 */ /* 0x000fe4000fffe0ff */
[----:B------:R-:W-:Y:S02]  /*1d60*/  UISETP.NE.AND UP0, UPT, UR5, 0x2, UPT ;  /* 0x000000020500788c */ /* 0x000fe4000bf05270 */
[----:B------:R-:W-:-:S07]  /*1d70*/  UISETP.NE.AND UP2, UPT, UR16, 0x1, UPT ;  /* 0x000000011000788c */ /* 0x000fce000bf45270 */
[----:B------:R-:W-:Y:S05]  /*1d80*/  BRA.U UP0, `(.L_x_29) ;  /* 0x0000000100047547 */ /* 0x000fea000b800000 */
[----:B------:R-:W-:Y:S05]  /*1d90*/  BPT.TRAP 0x1 ;  /* 0x000000040000795c */ /* 0x000fea0000300000 */
.L_x_29:
[----:B------:R-:W-:Y:S04]  /*1da0*/  BSSY.RECONVERGENT B0, `(.L_x_30) ;  /* 0x0000003000007945 */ /* 0x000fe80003800200 */
[----:B------:R-:W-:Y:S05]  /*1db0*/  @!P2 BRA `(.L_x_31) ;  /* 0x000000000004a947 */ /* 0x000fea0003800000 */
[----:B------:R-:W-:Y:S05]  /*1dc0*/  BPT.TRAP 0x1 ;  /* 0x000000040000795c */ /* 0x000fea0000300000 */
.L_x_31:
[----:B------:R-:W-:Y:S05]  /*1dd0*/  BSYNC.RECONVERGENT B0 ;  /* 0x0000000000007941 */ /* 0x000fea0003800200 */
.L_x_30:
[----:B------:R-:W-:Y:S02]  /*1de0*/  UIADD3 UR5, UPT, UPT, UR4, 0x1, URZ ;  /* 0x0000000104057890 */ /* 0x000fe4000fffe0ff */
[----:B------:R-:W-:Y:S02]  /*1df0*/  UIADD3 UR14, UP1, UPT, UR26, 0x80, URZ ;  /* 0x000000801a0e7890 */ /* 0x000fe4000ff3e0ff */
[----:B------:R-:W-:Y:S02]  /*1e00*/  UISETP.NE.AND UP0, UPT, UR5, 0xd, UPT ;  /* 0x0000000d0500788c */ /* 0x000fe4000bf05270 */
[----:B------:R-:W-:Y:S02]  /*1e10*/  ULOP3.LUT UR33, UR33, 0xfefffff8, URZ, 0xc0, !UPT ;  /* 0xfefffff821217892 */ /* 0x000fe4000f8ec0ff */
[----:B------:R-:W-:Y:S02]  /*1e20*/  USEL UR8, URZ, 0x1, UP0 ;  /* 0x00000001ff087887 */ /* 0x000fe40008000000 */
[----:B------:R-:W-:-:S02]  /*1e30*/  USEL UR7, UR5, URZ, UP0 ;  /* 0x000000ff05077287 */ /* 0x000fc40008000000 */
[----:B------:R-:W-:Y:S02]  /*1e40*/  UIADD3.X UR15, UPT, UPT, URZ, UR27, URZ, UP1, !UPT ;  /* 0x0000001bff0f7290 */ /* 0x000fe40008ffe4ff */
[----:B------:R-:W-:Y:S01]  /*1e50*/  ULEA UR5, UR7, UR6, 0x3 ;  /* 0x0000000607057291 */ /* 0x000fe2000f8e18ff */
[----:B------:R-:W-:Y:S01]  /*1e60*/  LOP3.LUT R12, R12, UR8, RZ, 0x3c, !PT ;  /* 0x000000080c0c7c12 */ /* 0x000fe2000f8e3cff */
[----:B------:R-:W-:Y:S02]  /*1e70*/  USHF.L.U32 UR8, UR4, 0xd, URZ ;  /* 0x0000000d04087899 */ /* 0x000fe400080006ff */
[----:B------:R-:W-:Y:S01]  /*1e80*/  UIADD3 UR4, UP0, UPT, UR26, 0x180, URZ ;  /* 0x000001801a047890 */ /* 0x000fe2000ff1e0ff */
[----:B-1----:R-:W-:Y:S01]  /*1e90*/  SHF.L.U32 R0, R12, 0x1f, RZ ;  /* 0x0000001f0c007819 */ /* 0x002fe200000006ff */
[----:B------:R-:W-:Y:S02]  /*1ea0*/  ULEA UR32, UR22, UR8, 0x1 ;  /* 0x0000000816207291 */ /* 0x000fe4000f8e08ff */
[----:B------:R-:W-:Y:S01]  /*1eb0*/  UPRMT UR13, URZ, 0x5410, UR21 ;  /* 0x00005410ff0d7896 */ /* 0x000fe20008000015 */
[----:B------:R3:W4:Y:S01]  /*1ec0*/  SYNCS.PHASECHK.TRANS64.TRYWAIT P0, [UR5+0x68], R0 ;  /* 0x00006800ff0075a7 */ /* 0x0007220008001105 */
[----:B------:R-:W-:-:S02]  /*1ed0*/  UIADD3 UR32, UPT, UPT, UR6, 0x4300, UR32 ;  /* 0x0000430006207890 */ /* 0x000fc4000fffe020 */
[----:B------:R-:W-:Y:S02]  /*1ee0*/  UIADD3 UR8, UPT, UPT, UR6, 0x1e300, UR8 ;  /* 0x0001e30006087890 */ /* 0x000fe4000fffe008 */
[----:B------:R-:W-:Y:S01]  /*1ef0*/  UIADD3.X UR5, UPT, UPT, URZ, UR27, URZ, UP0, !UPT ;  /* 0x0000001bff057290 */ /* 0x000fe200087fe4ff */
[----:B------:R-:W-:Y:S01]  /*1f00*/  UMOV UR18, 0x0 ;  /* 0x0000000000127882 */ /* 0x000fe20000000000 */
[----:B------:R-:W-:Y:S01]  /*1f10*/  UMOV UR19, 0x10000000 ;  /* 0x1000000000137882 */ /* 0x000fe20000000000 */
[----:B------:R-:W-:Y:S01]  /*1f20*/  UMOV UR10, UR34 ;  /* 0x00000022000a7c82 */ /* 0x000fe20008000000 */
[----:B------:R-:W-:Y:S01]  /*1f30*/  UMOV UR12, UR36 ;  /* 0x00000024000c7c82 */ /* 0x000fe20008000000 */
[----:B------:R-:W-:Y:S01]  /*1f40*/  UMOV UR9, UR33 ;  /* 0x0000002100097c82 */ /* 0x000fe20008000000 */
[----:B------:R1:W-:Y:S03]  /*1f50*/  UTMALDG.3D.MULTICAST.2CTA [UR32], [UR14], UR13, desc[UR18] ;  /* 0x000012200e0073b4 */ /* 0x0003e6000821180d */
[----:B------:R2:W-:Y:S01]  /*1f60*/  UTMALDG.3D.2CTA [UR8], [UR4], desc[UR18] ;  /* 0x00001208040075b4 */ /* 0x0005e20008211000 */
[----:B-1----:R-:W-:Y:S01]  /*1f70*/  UIADD3 UR34, UPT, UPT, UR34, 0x40, URZ ;  /* 0x0000004022227890 */ /* 0x002fe2000fffe0ff */
[----:B------:R-:W-:Y:S01]  /*1f80*/  UMOV UR13, UR25 ;  /* 0x00000019000d7c82 */ /* 0x000fe20008000000 */
[----:B--2---:R-:W-:Y:S01]  /*1f90*/  UMOV UR4, UR7 ;  /* 0x0000000700047c82 */ /* 0x004fe20008000000 */
[----:B------:R-:W-:Y:S09]  /*1fa0*/  BRA.U UP2, `(.L_x_32) ;  /* 0xfffffffd02487547 */ /* 0x000ff2000b83ffff */
.L_x_26:
[----:B------:R-:W-:Y:S01]  /*1fb0*/  ULEA UR4, UR7, UR6, 0x3 ;  /* 0x0000000607047291 */ /* 0x000fe2000f8e18ff */
[----:B-1-3--:R-:W-:Y:S01]  /*1fc0*/  SHF.L.U32 R0, R12, 0x1f, RZ ;  /* 0x0000001f0c007819 */ /* 0x00afe200000006ff */
[----:B------:R-:W-:Y:S01]  /*1fd0*/  @!P1 SYNCS.ARRIVE.TRANS64.A1T0 RZ, [UR6+0x118], RZ ;  /* 0x000118ffffff99a7 */ /* 0x000fe20008100006 */
[----:B------:R-:W-:-:S06]  /*1fe0*/  UISETP.GT.AND UP0, UPT, UR40, UR39, UPT ;  /* 0x000000272800728c */ /* 0x000fcc000bf04270 */
[----:B--2-4-:R1:W2:Y:S03]  /*1ff0*/  SYNCS.PHASECHK.TRANS64.TRYWAIT P0, [UR4+0x68], R0 ;  /* 0x00006800ff0075a7 */ /* 0x0142a60008001104 */
[----:B------:R-:W-:Y:S05]  /*2000*/  BRA.U !UP0, `(.L_x_33) ;  /* 0x0000000108c47547 */ /* 0x000fea000b800000 */
[----:B------:R-:W-:Y:S01]  /*2010*/  UIADD3 UR24, UPT, UPT, UR43, UR13, URZ ;  /* 0x0000000d2b187290 */ /* 0x000fe2000fffe0ff */
[----:B------:R-:W-:-:S11]  /*2020*/  UMOV UR4, UR7 ;  /* 0x0000000700047c82 */ /* 0x000fd60008000000 */
.L_x_39:
[----:B------:R-:W-:Y:S01]  /*2030*/  ULEA UR17, UR4, UR6, 0x3 ;  /* 0x0000000604117291 */ /* 0x000fe2000f8e18ff */
[----:B--2---:R-:W-:Y:S01]  /*2040*/  @P3 MOV R2, 0x8000 ;  /* 0x0000800000023802 */ /* 0x004fe20000000f00 */
[----:B--2-4-:R-:W-:Y:S10]  /*2050*/  @P0 BRA `(.L_x_34) ;  /* 0x00000000000c0947 */ /* 0x014ff40003800000 */
[----:B------:R-:W-:-:S04]  /*2060*/  SHF.L.U32 R3, R12, 0x1f, RZ ;  /* 0x0000001f0c037819 */ /* 0x000fc800000006ff */
[----:B------:R-:W2:Y:S02]  /*2070*/  SYNCS.PHASECHK.TRANS64.TRYWAIT P0, [UR17+0x68], R3 ;  /* 0x00006803ff0075a7 */ /* 0x000ea40008001111 */
[----:B--2---:R-:W-:Y:S05]  /*2080*/  @!P0 BRA `(.L_x_35) ;  /* 0x0000007400188947 */ /* 0x004fea0003800000 */
.L_x_34:
[----:B------:R2:W-:Y:S01]  /*2090*/  @P3 SYNCS.ARRIVE.TRANS64 RZ, [UR17], R2 ;  /* 0x00000002ffff39a7 */ /* 0x0005e20008000011 */
[----:B------:R-:W-:-:S04]  /*20a0*/  ULOP3.LUT UR5, UR23, 0x2, URZ, 0xfc, !UPT ;  /* 0x0000000217057892 */ /* 0x000fc8000f8efcff */
[----:B------:R-:W-:-:S09]  /*20b0*/  UISETP.NE.AND UP0, UPT, UR5, 0x2, UPT ;  /* 0x000000020500788c */ /* 0x000fd2000bf05270 */
[----:B------:R-:W-:Y:S05]  /*20c0*/  BRA.U UP0, `(.L_x_36) ;  /* 0x0000000100047547 */ /* 0x000fea000b800000 */
[----:B------:R-:W-:Y:S05]  /*20d0*/  BPT.TRAP 0x1 ;  /* 0x000000040000795c */ /* 0x000fea0000300000 */
.L_x_36:
[----:B------:R-:W-:Y:S04]  /*20e0*/  BSSY.RECONVERGENT B0, `(.L_x_37) ;  /* 0x0000003000007945 */ /* 0x000fe80003800200 */
[----:B------:R-:W-:Y:S05]  /*20f0*/  @!P2 BRA `(.L_x_38) ;  /* 0x000000000004a947 */ /* 0x000fea0003800000 */
[----:B------:R-:W-:Y:S05]  /*2100*/  BPT.TRAP 0x1 ;  /* 0x000000040000795c */ /* 0x000fea0000300000 */
.L_x_38:
[----:B------:R-:W-:Y:S05]  /*2110*/  BSYNC.RECONVERGENT B0 ;  /* 0x0000000000007941 */ /* 0x000fea0003800200 */
.L_x_37:
[----:B------:R-:W-:Y:S02]  /*2120*/  UIADD3 UR5, UPT, UPT, UR4, 0x1, URZ ;  /* 0x0000000104057890 */ /* 0x000fe4000fffe0ff */
[----:B------:R-:W-:Y:S02]  /*2130*/  USHF.L.U32 UR18, UR13, 0x6, URZ ;  /* 0x000000060d127899 */ /* 0x000fe400080006ff */
[----:B------:R-:W-:Y:S02]  /*2140*/  UISETP.NE.AND UP0, UPT, UR5, 0xd, UPT ;  /* 0x0000000d0500788c */ /* 0x000fe4000bf05270 */
[----:B------:R-:W-:Y:S02]  /*2150*/  ULOP3.LUT UR17, UR17, 0xfefffff8, URZ, 0xc0, !UPT ;  /* 0xfefffff811117892 */ /* 0x000fe4000f8ec0ff */
[----:B------:R-:W-:Y:S02]  /*2160*/  USEL UR8, URZ, 0x1, UP0 ;  /* 0x00000001ff087887 */ /* 0x000fe40008000000 */
[----:B------:R-:W-:-:S02]  /*2170*/  USEL UR7, UR5, URZ, UP0 ;  /* 0x000000ff05077287 */ /* 0x000fc40008000000 */
[----:B------:R-:W-:Y:S02]  /*2180*/  UIADD3 UR14, UP0, UPT, UR26, 0x180, URZ ;  /* 0x000001801a0e7890 */ /* 0x000fe4000ff1e0ff */
        /* <DEDUP_REMOVED lines=9> */
[----:B------:R-:W-:Y:S02]  /*2220*/  UIADD3.X UR5, UPT, UPT, URZ, UR27, URZ, UP1, !UPT ;  /* 0x0000001bff057290 */ /* 0x000fe40008ffe4ff */
[----:B------:R-:W-:Y:S02]  /*2230*/  UIADD3 UR8, UPT, UPT, UR6, 0x1e300, UR8 ;  /* 0x0001e30006087890 */ /* 0x000fe4000fffe008 */
[----:B------:R-:W-:Y:S01]  /*2240*/  UIADD3.X UR15, UPT, UPT, URZ, UR27, URZ, UP0, !UPT ;  /* 0x0000001bff0f7290 */ /* 0x000fe200087fe4ff */
[----:B------:R-:W-:Y:S01]  /*2250*/  UMOV UR28, 0x0 ;  /* 0x00000000001c7882 */ /* 0x000fe20000000000 */
[----:B------:R-:W-:Y:S01]  /*2260*/  UMOV UR29, 0x10000000 ;  /* 0x10000000001d7882 */ /* 0x000fe20000000000 */
[----:B------:R-:W-:Y:S01]  /*2270*/  UMOV UR19, UR35 ;  /* 0x0000002300137c82 */ /* 0x000fe20008000000 */
[----:B------:R-:W-:Y:S01]  /*2280*/  UMOV UR20, UR36 ;  /* 0x0000002400147c82 */ /* 0x000fe20008000000 */
[----:B------:R-:W-:Y:S01]  /*2290*/  UMOV UR12, UR36 ;  /* 0x00000024000c7c82 */ /* 0x000fe20008000000 */
[----:B------:R1:W-:Y:S01]  /*22a0*/  UTMALDG.3D.MULTICAST.2CTA [UR16], [UR4], UR10, desc[UR28] ;  /* 0x00001c10040073b4 */ /* 0x0003e2000821180a */
[----:B------:R-:W-:Y:S01]  /*22b0*/  UMOV UR9, UR17 ;  /* 0x0000001100097c82 */ /* 0x000fe20008000000 */
[----:B------:R-:W-:-:S04]  /*22c0*/  UIADD3 UR13, UPT, UPT, UR13, 0x1, URZ ;  /* 0x000000010d0d7890 */ /* 0x000fc8000fffe0ff */
[----:B------:R-:W-:Y:S01]  /*22d0*/  UISETP.NE.AND UP0, UPT, UR13, UR24, UPT ;  /* 0x000000180d00728c */ /* 0x000fe2000bf05270 */
[----:B-1----:R-:W-:Y:S01]  /*22e0*/  UMOV UR10, UR18 ;  /* 0x00000012000a7c82 */ /* 0x002fe20008000000 */
[----:B------:R-:W-:Y:S01]  /*22f0*/  UMOV UR4, UR7 ;  /* 0x0000000700047c82 */ /* 0x000fe20008000000 */
[----:B------:R3:W-:Y:S06]  /*2300*/  UTMALDG.3D.2CTA [UR8], [UR14], desc[UR28] ;  /* 0x00001c080e0075b4 */ /* 0x0007ec0008211000 */
[----:B---3--:R-:W-:Y:S05]  /*2310*/  BRA.U UP0, `(.L_x_39) ;  /* 0xfffffffd00447547 */ /* 0x008fea000b83ffff */
.L_x_33:
[C---:B------:R-:W-:Y:S01]  /*2320*/  LEA R3, R11.reuse, UR6, 0x3 ;  /* 0x000000060b037c11 */ /* 0x040fe2000f8e18ff */
[----:B------:R-:W-:Y:S01]  /*2330*/  NOP ;  /* 0x0000000000007918 */ /* 0x000fe20000000000 */
[----:B-1----:R-:W-:Y:S02]  /*2340*/  SHF.L.U32 R0, R10, 0x1f, RZ ;  /* 0x0000001f0a007819 */ /* 0x002fe400000006ff */
[----:B------:R-:W-:Y:S02]  /*2350*/  LEA R4, R11, UR6, 0x4 ;  /* 0x000000060b047c11 */ /* 0x000fe4000f8e20ff */
[----:B--2-4-:R-:W1:Y:S02]  /*2360*/  SYNCS.PHASECHK.TRANS64.TRYWAIT P0, [R3+URZ+0x120], R0 ;  /* 0x00012000030075a7 */ /* 0x014e6400080011ff */
[----:B-1----:R-:W-:Y:S05]  /*2370*/  @!P0 BRA `(.L_x_40) ;  /* 0x0000007000748947 */ /* 0x002fea0003800000 */
.L_x_162:
[----:B------:R-:W2:Y:S01]  /*2380*/  LDS.128 R4, [R4+0x1b0] ;  /* 0x0001b00004047984 */ /* 0x000ea20000000c00 */
[----:B------:R-:W-:Y:S01]  /*2390*/  UISETP.GE.AND UP0, UPT, UR45, 0x1, UPT ;  /* 0x000000012d00788c */ /* 0x000fe2000bf06270 */
[----:B------:R-:W-:Y:S01]  /*23a0*/  @!PT LDS RZ, [RZ] ;  /* 0x00000000fffff984 */ /* 0x000fe20000000800 */
[----:B------:R-:W-:Y:S01]  /*23b0*/  @!PT LDS RZ, [RZ] ;  /* 0x00000000fffff984 */ /* 0x000fe20000000800 */
[----:B------:R-:W-:Y:S01]  /*23c0*/  @!PT LDS RZ, [RZ] ;  /* 0x00000000fffff984 */ /* 0x000fe20000000800 */
[----:B------:R-:W-:Y:S01]  /*23d0*/  @!PT LDS RZ, [RZ] ;  /* 0x00000000fffff984 */ /* 0x000fe20000000800 */
[----:B------:R3:W-:Y:S06]  /*23e0*/  MEMBAR.ALL.CTA ;  /* 0x0000000000007992 */ /* 0x0007ec0000008000 */
[----:B---3--:R-:W3:Y:S01]  /*23f0*/  FENCE.VIEW.ASYNC.S ;  /* 0x00000000000073c6 */ /* 0x008ee20000000000 */
[----:B--2---:R-:W-:-:S13]  /*2400*/  LOP3.LUT P0, RZ, R6, 0x1, RZ, 0xc0, !PT ;  /* 0x0000000106ff7812 */ /* 0x004fda000780c0ff */
[----:B---3--:R-:W-:Y:S01]  /*2410*/  VOTEU.ANY UP1, P0 ;  /* 0x0000000000ff7886 */ /* 0x008fe20000020100 */
[----:B------:R-:W-:-:S13]  /*2420*/  PLOP3.LUT P0, PT, PT, PT, UP1, 0x80, 0x8 ;  /* 0x000000000008781c */ /* 0x000fda0003f0f018 */
[----:B-1----:R-:W-:Y:S02]  /*2430*/  @P0 LOP3.LUT R0, R5, 0xffff, RZ, 0xc0, !PT ;  /* 0x0000ffff05000812 */ /* 0x002fe400078ec0ff */
[----:B------:R-:W-:Y:S02]  /*2440*/  @P0 MOV R2, R4 ;  /* 0x0000000400020202 */ /* 0x000fe40000000f00 */
[----:B------:R-:W-:Y:S01]  /*2450*/  @P0 R2UR UR5, R0 ;  /* 0x00000000000502ca */ /* 0x000fe200000e0000 */
[----:B------:R-:W-:Y:S01]  /*2460*/  VIADD R0, R3, 0x130 ;  /* 0x0000013003007836 */ /* 0x000fe20000000000 */
[----:B------:R-:W-:Y:S02]  /*2470*/  @P0 SHF.R.U32.HI R4, RZ, 0x10, R5 ;  /* 0x00000010ff040819 */ /* 0x000fe40000011605 */
[----:B------:R-:W-:Y:S02]  /*2480*/  @P0 R2UR UR8, R2 ;  /* 0x00000000020802ca */ /* 0x000fe400000e0000 */
[----:B------:R-:W-:-:S02]  /*2490*/  PRMT R0, RZ, 0x654, R0 ;  /* 0x00000654ff007816 */ /* 0x000fc40000000000 */
[----:B------:R-:W-:Y:S02]  /*24a0*/  @P0 R2UR UR4, R4 ;  /* 0x00000000040402ca */ /* 0x000fe400000e0000 */
[----:B------:R1:W-:Y:S03]  /*24b0*/  SYNCS.ARRIVE.TRANS64.RED.A1T0 RZ, [R0+URZ], RZ ;  /* 0x000000ff00ff79a7 */ /* 0x0003e600081004ff */
[----:B------:R-:W-:-:S04]  /*24c0*/  @UP1 UMOV UR30, UR5 ;  /* 0x00000005001e1c82 */ /* 0x000fc80008000000 */
[----:B------:R-:W-:-:S04]  /*24d0*/  @UP1 UMOV UR31, UR8 ;  /* 0x00000008001f1c82 */ /* 0x000fc80008000000 */
[----:B------:R-:W-:Y:S01]  /*24e0*/  @UP1 UMOV UR36, UR4 ;  /* 0x0000000400241c82 */ /* 0x000fe20008000000 */
[----:B------:R-:W-:Y:S05]  /*24f0*/  BRA.U !UP0, `(.L_x_41) ;  /* 0x0000000108d47547 */ /* 0x000fea000b800000 */
[----:B------:R-:W2:Y:S01]  /*2500*/  LDCU.128 UR12, c[0x0][0xb10] ;  /* 0x00016200ff0c77ac */ /* 0x000ea20008000c00 */
[----:B------:R-:W3:Y:S01]  /*2510*/  LDCU UR24, c[0x0][0xb20] ;  /* 0x00016400ff1877ac */ /* 0x000ee20008000800 */
[----:B------:R-:W4:Y:S01]  /*2520*/  LDCU UR20, c[0x0][0xb0c] ;  /* 0x00016180ff1477ac */ /* 0x000f220008000800 */
[----:B------:R-:W1:Y:S01]  /*2530*/  LDCU.64 UR10, c[0x0][0xb28] ;  /* 0x00016500ff0a77ac */ /* 0x000e620008000a00 */
[----:B------:R-:W-:Y:S02]  /*2540*/  UISETP.NE.AND UP3, UPT, UR45, 0x1, UPT ;  /* 0x000000012d00788c */ /* 0x000fe4000bf65270 */
[----:B--2---:R-:W-:Y:S02]  /*2550*/  UIMAD.WIDE.U32 UR8, UR37, UR15, URZ ;  /* 0x0000000f250872a5 */ /* 0x004fe4000f8e00ff */
[----:B------:R-:W-:Y:S02]  /*2560*/  UIMAD.WIDE.U32 UR4, UR38, UR12, URZ ;  /* 0x0000000c260472a5 */ /* 0x000fe4000f8e00ff */
[----:B------:R-:W-:-:S02]  /*2570*/  UISETP.NE.AND UP0, UPT, UR14, 0x1, UPT ;  /* 0x000000010e00788c */ /* 0x000fc4000bf05270 */
[----:B------:R-:W-:Y:S01]  /*2580*/  UIMAD.WIDE.U32 UR28, UR30, UR15, URZ ;  /* 0x0000000f1e1c72a5 */ /* 0x000fe2000f8e00ff */
[----:B------:R-:W-:Y:S02]  /*2590*/  UMOV UR8, UR9 ;  /* 0x0000000900087c82 */ /* 0x000fe40008000000 */
[----:B------:R-:W-:Y:S01]  /*25a0*/  UMOV UR4, UR5 ;  /* 0x0000000500047c82 */ /* 0x000fe20008000000 */
[----:B---3--:R-:W-:Y:S02]  /*25b0*/  USHF.R.U32.HI UR8, URZ, UR24, UR8 ;  /* 0x00000018ff087299 */ /* 0x008fe40008011608 */
[----:B----4-:R-:W-:Y:S02]  /*25c0*/  UISETP.NE.AND UP2, UPT, UR20, 0x1, UPT ;  /* 0x000000011400788c */ /* 0x010fe4000bf45270 */
[----:B------:R-:W-:Y:S02]  /*25d0*/  USHF.R.U32.HI UR4, URZ, UR13, UR4 ;  /* 0x0000000dff047299 */ /* 0x000fe40008011604 */
[----:B------:R-:W-:-:S02]  /*25e0*/  USEL UR5, UR37, UR8, !UP0 ;  /* 0x0000000825057287 */ /* 0x000fc4000c000000 */
[----:B------:R-:W-:Y:S02]  /*25f0*/  USEL UR8, UR38, UR4, !UP2 ;  /* 0x0000000426087287 */ /* 0x000fe4000d000000 */
[----:B-1----:R-:W-:Y:S01]  /*2600*/  UIMAD.WIDE.U32 UR16, UR5, UR10, URZ ;  /* 0x0000000a051072a5 */ /* 0x002fe2000f8e00ff */
[----:B------:R-:W-:Y:S01]  /*2610*/  UMOV UR4, UR29 ;  /* 0x0000001d00047c82 */ /* 0x000fe20008000000 */
[----:B------:R-:W-:Y:S02]  /*2620*/  UIMAD.WIDE.U32 UR18, UR31, UR12, URZ ;  /* 0x0000000c1f1272a5 */ /* 0x000fe4000f8e00ff */
[----:B------:R-:W-:-:S03]  /*2630*/  UIMAD.WIDE.U32 UR28, UR8, UR10, URZ ;  /* 0x0000000a081c72a5 */ /* 0x000fc6000f8e00ff */
[----:B------:R-:W-:Y:S01]  /*2640*/  UMOV UR16, UR17 ;  /* 0x0000001100107c82 */ /* 0x000fe20008000000 */
[----:B------:R-:W-:Y:S02]  /*2650*/  USHF.R.U32.HI UR4, URZ, UR24, UR4 ;  /* 0x00000018ff047299 */ /* 0x000fe40008011604 */
[----:B------:R-:W-:Y:S01]  /*2660*/  @UP3 USHF.R.U32.HI UR5, URZ, UR11, UR16 ;  /* 0x0000000bff053299 */ /* 0x000fe20008011610 */
[----:B------:R-:W-:Y:S01]  /*2670*/  UMOV UR18, UR19 ;  /* 0x0000001300127c82 */ /* 0x000fe20008000000 */
[----:B------:R-:W-:Y:S01]  /*2680*/  UMOV UR28, UR29 ;  /* 0x0000001d001c7c82 */ /* 0x000fe20008000000 */
[----:B------:R-:W-:Y:S02]  /*2690*/  USHF.R.U32.HI UR13, URZ, UR13, UR18 ;  /* 0x0000000dff0d7299 */ /* 0x000fe40008011612 */
[----:B------:R-:W-:Y:S02]  /*26a0*/  USEL UR4, UR30, UR4, !UP0 ;  /* 0x000000041e047287 */ /* 0x000fe4000c000000 */
[----:B------:R-:W-:-:S02]  /*26b0*/  @UP3 USHF.R.U32.HI UR8, URZ, UR11, UR28 ;  /* 0x0000000bff083299 */ /* 0x000fc4000801161c */
[----:B------:R-:W-:Y:S02]  /*26c0*/  UIMAD UR9, UR45, UR5, URZ ;  /* 0x000000052d0972a4 */ /* 0x000fe4000f8e02ff */
[----:B------:R-:W-:Y:S02]  /*26d0*/  USEL UR5, UR31, UR13, !UP2 ;  /* 0x0000000d1f057287 */ /* 0x000fe4000d000000 */
[----:B------:R-:W-:Y:S02]  /*26e0*/  UIMAD UR12, UR45, UR8, URZ ;  /* 0x000000082d0c72a4 */ /* 0x000fe4000f8e02ff */
[----:B------:R-:W-:Y:S02]  /*26f0*/  UISETP.GE.AND UP0, UPT, UR4, UR9, UPT ;  /* 0x000000090400728c */ /* 0x000fe4000bf06270 */
[----:B------:R-:W-:Y:S02]  /*2700*/  UIMAD.WIDE.U32 UR16, UR4, UR10, URZ ;  /* 0x0000000a041072a5 */ /* 0x000fe4000f8e00ff */
[----:B------:R-:W-:-:S02]  /*2710*/  UISETP.GE.OR UP0, UPT, UR5, UR12, UP0 ;  /* 0x0000000c0500728c */ /* 0x000fc40008706670 */
        /* <DEDUP_REMOVED lines=19> */
.L_x_41:
[----:B------:R-:W2:Y:S02]  /*2850*/  LDCU UR4, c[0x0][0xb30] ;  /* 0x00016600ff0477ac */ /* 0x000ea40008000800 */
[----:B--2---:R-:W-:-:S09]  /*2860*/  UISETP.NE.AND UP0, UPT, UR4, 0x1, UPT ;  /* 0x000000010400788c */ /* 0x004fd2000bf05270 */
[----:B------:R-:W-:Y:S05]  /*2870*/  BRA.U UP0, `(.L_x_42) ;  /* 0x0000000100447547 */ /* 0x000fea000b800000 */
[----:B------:R-:W2:Y:S01]  /*2880*/  LDCU.128 UR12, c[0x0][0xb10] ;  /* 0x00016200ff0c77ac */ /* 0x000ea20008000c00 */
[----:B------:R-:W3:Y:S01]  /*2890*/  LDCU UR10, c[0x0][0xb0c] ;  /* 0x00016180ff0a77ac */ /* 0x000ee20008000800 */
[----:B------:R-:W4:Y:S01]  /*28a0*/  LDCU UR11, c[0x0][0xb20] ;  /* 0x00016400ff0b77ac */ /* 0x000f220008000800 */
[----:B--2---:R-:W-:Y:S02]  /*28b0*/  UIMAD.WIDE.U32 UR8, UR31, UR12, URZ ;  /* 0x0000000c1f0872a5 */ /* 0x004fe4000f8e00ff */
[----:B------:R-:W-:Y:S02]  /*28c0*/  UIMAD.WIDE.U32 UR4, UR30, UR15, URZ ;  /* 0x0000000f1e0472a5 */ /* 0x000fe4000f8e00ff */
[----:B---3--:R-:W-:Y:S02]  /*28d0*/  UISETP.NE.AND UP2, UPT, UR10, 0x1, UPT ;  /* 0x000000010a00788c */ /* 0x008fe4000bf45270 */
[----:B------:R-:W-:Y:S01]  /*28e0*/  UISETP.NE.AND UP0, UPT, UR14, 0x1, UPT ;  /* 0x000000010e00788c */ /* 0x000fe2000bf05270 */
[----:B------:R-:W-:-:S02]  /*28f0*/  UMOV UR8, UR9 ;  /* 0x0000000900087c82 */ /* 0x000fc40008000000 */
[----:B------:R-:W-:Y:S01]  /*2900*/  UMOV UR4, UR5 ;  /* 0x0000000500047c82 */ /* 0x000fe20008000000 */
[----:B------:R-:W-:Y:S02]  /*2910*/  USHF.R.U32.HI UR13, URZ, UR13, UR8 ;  /* 0x0000000dff0d7299 */ /* 0x000fe40008011608 */
[----:B----4-:R-:W-:Y:S02]  /*2920*/  USHF.R.U32.HI UR4, URZ, UR11, UR4 ;  /* 0x0000000bff047299 */ /* 0x010fe40008011604 */
[----:B------:R-:W-:Y:S02]  /*2930*/  USEL UR5, UR31, UR13, !UP2 ;  /* 0x0000000d1f057287 */ /* 0x000fe4000d000000 */
[----:B------:R-:W-:-:S04]  /*2940*/  USEL UR4, UR30, UR4, !UP0 ;  /* 0x000000041e047287 */ /* 0x000fc8000c000000 */
[----:B------:R-:W-:Y:S02]  /*2950*/  UIADD3 UR8, UPT, UPT, UR5, -UR4, URZ ;  /* 0x8000000405087290 */ /* 0x000fe4000fffe0ff */
[----:B------:R-:W-:Y:S02]  /*2960*/  UIADD3 UR4, UPT, UPT, -UR5, UR4, URZ ;  /* 0x0000000405047290 */ /* 0x000fe4000fffe1ff */
[----:B------:R-:W-:Y:S02]  /*2970*/  UIMAD UR30, UR8, UR14, UR30 ;  /* 0x0000000e081e72a4 */ /* 0x000fe4000f8e021e */
[----:B------:R-:W-:-:S12]  /*2980*/  UIMAD UR31, UR4, UR10, UR31 ;  /* 0x0000000a041f72a4 */ /* 0x000fd8000f8e021f */
.L_x_42:
[----:B------:R-:W-:Y:S01]  /*2990*/  VIADD R11, R11, 0x1 ;  /* 0x000000010b0b7836 */ /* 0x000fe20000000000 */
[----:B------:R-:W-:Y:S01]  /*29a0*/  R2UR UR4, R50 ;  /* 0x00000000320472ca */ /* 0x000fe200000e0000 */
[----:B------:R-:W-:Y:S01]  /*29b0*/  UIADD3 UR24, UPT, UPT, UR30, UR63, URZ ;  /* 0x0000003f1e187290 */ /* 0x000fe2000fffe0ff */
[----:B------:R-:W-:Y:S02]  /*29c0*/  PLOP3.LUT P1, PT, PT, PT, PT, 0x80, 0x8 ;  /* 0x000000000008781c */ /* 0x000fe40003f2f070 */
[----:B------:R-:W-:-:S04]  /*29d0*/  ISETP.NE.AND P0, PT, R11, 0x2, PT ;  /* 0x000000020b00780c */ /* 0x000fc80003f05270 */
[----:B-1----:R-:W-:Y:S02]  /*29e0*/  SEL R0, RZ, 0x1, P0 ;  /* 0x00000001ff007807 */ /* 0x002fe40000000000 */
[----:B------:R-:W-:Y:S02]  /*29f0*/  SEL R11, R11, RZ, P0 ;  /* 0x000000ff0b0b7207 */ /* 0x000fe40000000000 */
[----:B------:R-:W-:Y:S01]  /*2a00*/  LOP3.LUT R10, R10, R0, RZ, 0x3c, !PT ;  /* 0x000000000a0a7212 */ /* 0x000fe200078e3cff */
[----:B------:R-:W-:Y:S01]  /*2a10*/  UIADD3 UR20, UPT, UPT, UR31, UR4, URZ ;  /* 0x000000041f147290 */ /* 0x000fe2000fffe0ff */
[----:B------:R-:W-:Y:S11]  /*2a20*/  BRA.U UP1, `(.L_x_43) ;  /* 0xfffffff101287547 */ /* 0x000ff6000b83ffff */
[----:B------:R-:W-:Y:S01]  /*2a30*/  UIADD3 UR8, UPT, UPT, UR6, 0x68, URZ ;  /* 0x0000006806087890 */ /* 0x000fe2000fffe0ff */
[----:B------:R-:W-:-:S03]  /*2a40*/  SHF.L.U32 R2, R12, 0x1f, RZ ;  /* 0x0000001f0c027819 */ /* 0x000fc600000006ff */
[----:B------:R-:W-:-:S09]  /*2a50*/  ULEA UR4, UR7, UR8, 0x3 ;  /* 0x0000000807047291 */ /* 0x000fd2000f8e18ff */
[----:B------:R-:W1:Y:S02]  /*2a60*/  SYNCS.PHASECHK.TRANS64.TRYWAIT P0, [UR4], R2 ;  /* 0x00000002ff0075a7 */ /* 0x000e640008001104 */
[----:B-1----:R-:W-:Y:S05]  /*2a70*/  @!P0 BRA `(.L_x_44) ;  /* 0x0000006800c88947 */ /* 0x002fea0003800000 */
.L_x_164:
[----:B------:R-:W-:-:S04]  /*2a80*/  UIADD3 UR4, UPT, UPT, UR7, 0x1, URZ ;  /* 0x0000000107047890 */ /* 0x000fc8000fffe0ff */
[----:B------:R-:W-:-:S04]  /*2a90*/  UISETP.NE.AND UP0, UPT, UR4, 0xd, UPT ;  /* 0x0000000d0400788c */ /* 0x000fc8000bf05270 */
[----:B------:R-:W-:Y:S02]  /*2aa0*/  USEL UR6, URZ, 0x1, UP0 ;  /* 0x00000001ff067887 */ /* 0x000fe40008000000 */
[----:B------:R-:W-:-:S04]  /*2ab0*/  USEL UR4, UR4, URZ, UP0 ;  /* 0x000000ff04047287 */ /* 0x000fc80008000000 */
[----:B------:R-:W-:Y:S01]  /*2ac0*/  ULEA UR5, UR4, UR8, 0x3 ;  /* 0x0000000804057291 */ /* 0x000fe2000f8e18ff */
[----:B-1----:R-:W-:-:S04]  /*2ad0*/  LOP3.LUT R2, R12, UR6, RZ, 0x3c, !PT ;  /* 0x000000060c027c12 */ /* 0x002fc8000f8e3cff */
[----:B------:R-:W-:-:S04]  /*2ae0*/  SHF.L.U32 R3, R2, 0x1f, RZ ;  /* 0x0000001f02037819 */ /* 0x000fc800000006ff */
[----:B------:R-:W1:Y:S02]  /*2af0*/  SYNCS.PHASECHK.TRANS64.TRYWAIT P0, [UR5], R3 ;  /* 0x00000003ff0075a7 */ /* 0x000e640008001105 */
[----:B-1----:R-:W-:Y:S05]  /*2b00*/  @!P0 BRA `(.L_x_45) ;  /* 0x0000006800bc8947 */ /* 0x002fea0003800000 */
.L_x_166:
[----:B------:R-:W-:-:S04]  /*2b10*/  UIADD3 UR4, UPT, UPT, UR4, 0x1, URZ ;  /* 0x0000000104047890 */ /* 0x000fc8000fffe0ff */
[----:B------:R-:W-:-:S04]  /*2b20*/  UISETP.NE.AND UP0, UPT, UR4, 0xd, UPT ;  /* 0x0000000d0400788c */ /* 0x000fc8000bf05270 */
[----:B------:R-:W-:Y:S02]  /*2b30*/  USEL UR6, URZ, 0x1, UP0 ;  /* 0x00000001ff067887 */ /* 0x000fe40008000000 */
[----:B------:R-:W-:-:S04]  /*2b40*/  USEL UR4, UR4, URZ, UP0 ;  /* 0x000000ff04047287 */ /* 0x000fc80008000000 */
[----:B------:R-:W-:Y:S01]  /*2b50*/  ULEA UR5, UR4, UR8, 0x3 ;  /* 0x0000000804057291 */ /* 0x000fe2000f8e18ff */
[----:B------:R-:W-:-:S04]  /*2b60*/  LOP3.LUT R2, R2, UR6, RZ, 0x3c, !PT ;  /* 0x0000000602027c12 */ /* 0x000fc8000f8e3cff */
[----:B-1----:R-:W-:-:S04]  /*2b70*/  SHF.L.U32 R3, R2, 0x1f, RZ ;  /* 0x0000001f02037819 */ /* 0x002fc800000006ff */
[----:B------:R-:W1:Y:S02]  /*2b80*/  SYNCS.PHASECHK.TRANS64.TRYWAIT P0, [UR5], R3 ;  /* 0x00000003ff0075a7 */ /* 0x000e640008001105 */
[----:B-1----:R-:W-:Y:S05]  /*2b90*/  @!P0 BRA `(.L_x_46) ;  /* 0x0000006800b08947 */ /* 0x002fea0003800000 */
.L_x_168:
        /* <DEDUP_REMOVED lines=9> */
.L_x_170:
        /* <DEDUP_REMOVED lines=9> */
.L_x_172:
        /* <DEDUP_REMOVED lines=9> */
.L_x_174:
        /* <DEDUP_REMOVED lines=9> */
.L_x_176:
        /* <DEDUP_REMOVED lines=9> */
.L_x_178:
        /* <DEDUP_REMOVED lines=9> */
.L_x_180:
        /* <DEDUP_REMOVED lines=9> */
.L_x_182:
        /* <DEDUP_REMOVED lines=9> */
.L_x_184:
        /* <DEDUP_REMOVED lines=9> */
.L_x_186:
[----:B------:R-:W-:-:S04]  /*30b0*/  UIADD3 UR4, UPT, UPT, UR4, 0x1, URZ ;  /* 0x0000000104047890 */ /* 0x000fc8000fffe0ff */
[----:B------:R-:W-:-:S04]  /*30c0*/  UISETP.NE.AND UP0, UPT, UR4, 0xd, UPT ;  /* 0x0000000d0400788c */ /* 0x000fc8000bf05270 */
[----:B------:R-:W-:Y:S02]  /*30d0*/  USEL UR5, URZ, 0x1, UP0 ;  /* 0x00000001ff057887 */ /* 0x000fe40008000000 */
[----:B------:R-:W-:-:S04]  /*30e0*/  USEL UR4, UR4, URZ, UP0 ;  /* 0x000000ff04047287 */ /* 0x000fc80008000000 */
[----:B------:R-:W-:Y:S01]  /*30f0*/  ULEA UR4, UR4, UR8, 0x3 ;  /* 0x0000000804047291 */ /* 0x000fe2000f8e18ff */
[----:B------:R-:W-:-:S04]  /*3100*/  LOP3.LUT R2, R2, UR5, RZ, 0x3c, !PT ;  /* 0x0000000502027c12 */ /* 0x000fc8000f8e3cff */
[----:B------:R-:W-:Y:S01]  /*3110*/  SHF.L.U32 R2, R2, 0x1f, RZ ;  /* 0x0000001f02027819 */ /* 0x000fe200000006ff */
[----:B-1----:R-:W-:-:S07]  /*3120*/  IMAD.U32 R0, RZ, RZ, UR4 ;  /* 0x00000004ff007e24 */ /* 0x002fce000f8e00ff */
.L_x_56:
[----:B-1----:R1:W2:Y:S02]  /*3130*/  SYNCS.PHASECHK.TRANS64.TRYWAIT P0, [R0+URZ], R2 ;  /* 0x00000002000075a7 */ /* 0x0022a400080011ff */
[----:B--2---:R-:W-:Y:S05]  /*3140*/  @!P0 NANOSLEEP.SYNCS 0x989680 ;  /* 0x009896800000895d */ /* 0x004fea0003900000 */
[----:B------:R-:W2:Y:S02]  /*3150*/  @!P0 SYNCS.PHASECHK.TRANS64 P0, [R0+URZ], R2 ;  /* 0x00000002000085a7 */ /* 0x000ea400080010ff */
[----:B--2---:R-:W-:Y:S05]  /*3160*/  @P0 EXIT ;  /* 0x000000000000094d */ /* 0x004fea0003800000 */
[----:B------:R-:W-:Y:S05]  /*3170*/  BRA `(.L_x_56) ;  /* 0xfffffffc00ec7947 */ /* 0x000fea000383ffff */
.L_x_23:
[----:B------:R-:W-:-:S04]  /*3180*/  UISETP.NE.AND UP0, UPT, UR47, URZ, UPT ;  /* 0x000000ff2f00728c */ /* 0x000fc8000bf05270 */
[----:B------:R-:W-:-:S09]  /*3190*/  UISETP.NE.OR UP0, UPT, UR25, 0x1, UP0 ;  /* 0x000000011900788c */ /* 0x000fd20008705670 */
[----:B------:R-:W-:Y:S05]  /*31a0*/  BRA.U UP0, `(.L_x_57) ;  /* 0x0000000500487547 */ /* 0x000fea000b800000 */
[----:B------:R-:W-:Y:S01]  /*31b0*/  ISETP.GE.U32.AND P2, PT, R0, 0x4, PT ;  /* 0x000000040000780c */ /* 0x000fe20003f46070 */
[----:B------:R-:W-:Y:S01]  /*31c0*/  IMAD.MOV.U32 R12, RZ, RZ, 0x1 ;  /* 0x00000001ff0c7424 */ /* 0x000fe200078e00ff */
[----:B------:R-:W-:Y:S02]  /*31d0*/  CS2R R10, SRZ ;  /* 0x00000000000a7805 */ /* 0x000fe4000001ff00 */
[----:B------:R-:W-:Y:S01]  /*31e0*/  CS2R R8, SRZ ;  /* 0x0000000000087805 */ /* 0x000fe2000001ff00 */
[----:B------:R-:W-:Y:S01]  /*31f0*/  UMOV UR6, 0x400 ;  /* 0x0000040000067882 */ /* 0x000fe20000000000 */
[----:B------:R-:W-:Y:S01]  /*3200*/  UMOV UR5, URZ ;  /* 0x000000ff00057c82 */ /* 0x000fe20008000000 */
[----:B------:R-:W-:-:S12]  /*3210*/  ULEA UR6, UR47, UR6, 0x18 ;  /* 0x000000062f067291 */ /* 0x000fd8000f8ec0ff */
.L_x_61:
[----:B------:R-:W-:Y:S02]  /*3220*/  LEA R2, R8, UR6, 0x3 ;  /* 0x0000000608027c11 */ /* 0x000fe4000f8e18ff */
[----:B------:R-:W-:-:S03]  /*3230*/  SHF.L.U32 R4, R9, 0x1f, RZ ;  /* 0x0000001f09047819 */ /* 0x000fc600000006ff */
[----:B------:R-:W-:Y:S01]  /*3240*/  VIADD R5, R2, 0x190 ;  /* 0x0000019002057836 */ /* 0x000fe20000000000 */
[----:B------:R-:W1:Y:S02]  /*3250*/  SYNCS.PHASECHK.TRANS64.TRYWAIT P0, [R2+URZ+0x180], R4 ;  /* 0x00018004020075a7 */ /* 0x000e6400080011ff */
[----:B-1----:R-:W-:Y:S05]  /*3260*/  @!P0 BRA `(.L_x_58) ;  /* 0x0000006400ec8947 */ /* 0x002fea0003800000 */
.L_x_187:
[----:B------:R-:W-:Y:S01]  /*3270*/  ULEA UR4, UR5, UR6, 0x3 ;  /* 0x0000000605047291 */ /* 0x000fe2000f8e18ff */
[----:B-1----:R-:W-:Y:S01]  /*3280*/  PRMT R2, RZ, 0x654, R5 ;  /* 0x00000654ff027816 */ /* 0x002fe20000000005 */
[----:B------:R-:W-:Y:S01]  /*3290*/  @!P2 IMAD.MOV.U32 R4, RZ, RZ, 0x10 ;  /* 0x00000010ff04a424 */ /* 0x000fe200078e00ff */
[----:B------:R-:W-:Y:S01]  /*32a0*/  SHF.L.U32 R5, R12, 0x1f, RZ ;  /* 0x0000001f0c057819 */ /* 0x000fe200000006ff */
[----:B------:R-:W-:Y:S01]  /*32b0*/  UIADD3 UR7, UPT, UPT, UR4, 0x120, URZ ;  /* 0x0000012004077890 */ /* 0x000fe2000fffe0ff */
[----:B------:R1:W-:Y:S05]  /*32c0*/  SYNCS.ARRIVE.TRANS64.RED.A1T0 RZ, [R2+URZ], RZ ;  /* 0x000000ff02ff79a7 */ /* 0x0003ea00081004ff */
[----:B------:R-:W-:Y:S01]  /*32d0*/  IMAD.U32 R6, RZ, RZ, UR7 ;  /* 0x00000007ff067e24 */ /* 0x000fe2000f8e00ff */
[----:B------:R-:W2:Y:S04]  /*32e0*/  SYNCS.PHASECHK.TRANS64.TRYWAIT P0, [UR4+0x130], R5 ;  /* 0x00013005ff0075a7 */ /* 0x000ea80008001104 */
[----:B------:R-:W-:Y:S01]  /*32f0*/  PRMT R6, R0, 0x654, R6 ;  /* 0x0000065400067816 */ /* 0x000fe20000000006 */
[----:B-12---:R-:W-:Y:S06]  /*3300*/  @!P0 BRA `(.L_x_59) ;  /* 0x0000006400d88947 */ /* 0x006fec0003800000 */
.L_x_189:
[----:B------:R-:W-:Y:S01]  /*3310*/  ULEA UR8, UR5, UR6, 0x4 ;  /* 0x0000000605087291 */ /* 0x000fe2000f8e20ff */
[----:B------:R-:W-:Y:S01]  /*3320*/  SEL R3, R6, R3, !P2 ;  /* 0x0000000306037207 */ /* 0x000fe20005000000 */
[----:B------:R-:W-:Y:S01]  /*3330*/  UIADD3 UR9, UPT, UPT, UR4, 0x120, URZ ;  /* 0x0000012004097890 */ /* 0x000fe2000fffe0ff */
[----:B-1----:R-:W-:Y:S01]  /*3340*/  LEA R2, R11, UR6, 0x3 ;  /* 0x000000060b027c11 */ /* 0x002fe2000f8e18ff */
[----:B------:R-:W-:Y:S01]  /*3350*/  UIADD3 UR8, UPT, UPT, UR8, 0x1b0, URZ ;  /* 0x000001b008087890 */ /* 0x000fe2000fffe0ff */
[----:B------:R1:W-:Y:S01]  /*3360*/  @!P2 SYNCS.ARRIVE.TRANS64.RED RZ, [R3+URZ], R4 ;  /* 0x0000000403ffa9a7 */ /* 0x0003e200080004ff */
[----:B------:R-:W-:Y:S01]  /*3370*/  UIADD3 UR4, UPT, UPT, UR5, 0x1, URZ ;  /* 0x0000000105047890 */ /* 0x000fe2000fffe0ff */
[----:B------:R-:W-:-:S03]  /*3380*/  VIADD R8, R8, 0x1 ;  /* 0x0000000108087836 */ /* 0x000fc60000000000 */
[----:B------:R-:W-:Y:S02]  /*3390*/  UISETP.NE.AND UP0, UPT, UR4, 0x2, UPT ;  /* 0x000000020400788c */ /* 0x000fe4000bf05270 */
[----:B------:R-:W-:Y:S01]  /*33a0*/  ISETP.NE.AND P0, PT, R8, 0x2, PT ;  /* 0x000000020800780c */ /* 0x000fe20003f05270 */
[----:B------:R-:W-:Y:S06]  /*33b0*/  UGETNEXTWORKID.BROADCAST [UR8], [UR9] ;  /* 0x00000000080073ca */ /* 0x000fec0008000100 */
[----:B------:R-:W-:Y:S02]  /*33c0*/  USEL UR7, URZ, 0x1, UP0 ;  /* 0x00000001ff077887 */ /* 0x000fe40008000000 */
[----:B------:R-:W-:-:S04]  /*33d0*/  USEL UR5, UR4, URZ, UP0 ;  /* 0x000000ff04057287 */ /* 0x000fc80008000000 */
[----:B------:R-:W-:Y:S02]  /*33e0*/  LOP3.LUT R12, R12, UR7, RZ, 0x3c, !PT ;  /* 0x000000070c0c7c12 */ /* 0x000fe4000f8e3cff */
[----:B-1----:R-:W-:-:S04]  /*33f0*/  SHF.L.U32 R4, R10, 0x1f, RZ ;  /* 0x0000001f0a047819 */ /* 0x002fc800000006ff */
[----:B------:R-:W1:Y:S02]  /*3400*/  SYNCS.PHASECHK.TRANS64.TRYWAIT P1, [R2+URZ+0x120], R4 ;  /* 0x00012004020075a7 */ /* 0x000e6400080211ff */
[----:B-1----:R-:W-:Y:S05]  /*3410*/  @!P1 BRA `(.L_x_60) ;  /* 0x0000006400ac9947 */ /* 0x002fea0003800000 */
.L_x_190:
[C---:B-1----:R-:W-:Y:S01]  /*3420*/  LEA R4, R11.reuse, UR6, 0x4 ;  /* 0x000000060b047c11 */ /* 0x042fe2000f8e20ff */
[----:B------:R-:W-:Y:S01]  /*3430*/  VIADD R2, R2, 0x130 ;  /* 0x0000013002027836 */ /* 0x000fe20000000000 */
[----:B------:R-:W-:Y:S01]  /*3440*/  SEL R8, R8, RZ, P0 ;  /* 0x000000ff08087207 */ /* 0x000fe20000000000 */
[----:B------:R-:W-:-:S03]  /*3450*/  VIADD R11, R11, 0x1 ;  /* 0x000000010b0b7836 */ /* 0x000fc60000000000 */
[----:B------:R-:W1:Y:S01]  /*3460*/  LDS.128 R4, [R4+0x1b0] ;  /* 0x0001b00004047984 */ /* 0x000e620000000c00 */
[----:B------:R-:W-:Y:S02]  /*3470*/  PRMT R2, RZ, 0x654, R2 ;  /* 0x00000654ff027816 */ /* 0x000fe40000000002 */
[C---:B------:R-:W-:Y:S01]  /*3480*/  ISETP.NE.AND P1, PT, R11.reuse, 0x2, PT ;  /* 0x000000020b00780c */ /* 0x040fe20003f25270 */
[----:B------:R-:W-:Y:S01]  /*3490*/  @!PT LDS RZ, [RZ] ;  /* 0x00000000fffff984 */ /* 0x000fe20000000800 */
[----:B------:R-:W-:Y:S01]  /*34a0*/  @!PT LDS RZ, [RZ] ;  /* 0x00000000fffff984 */ /* 0x000fe20000000800 */
[----:B------:R-:W-:Y:S01]  /*34b0*/  @!PT LDS RZ, [RZ] ;  /* 0x00000000fffff984 */ /* 0x000fe20000000800 */
[----:B------:R-:W-:Y:S01]  /*34c0*/  @!PT LDS RZ, [RZ] ;  /* 0x00000000fffff984 */ /* 0x000fe20000000800 */
[----:B------:R2:W-:Y:S06]  /*34d0*/  MEMBAR.ALL.CTA ;  /* 0x0000000000007992 */ /* 0x0005ec0000008000 */
[----:B--2---:R-:W2:Y:S01]  /*34e0*/  FENCE.VIEW.ASYNC.S ;  /* 0x00000000000073c6 */ /* 0x004ea20000000000 */
[----:B------:R-:W-:Y:S01]  /*34f0*/  SEL R11, R11, RZ, P1 ;  /* 0x000000ff0b0b7207 */ /* 0x000fe20000800000 */
[----:B--2---:R2:W-:Y:S01]  /*3500*/  SYNCS.ARRIVE.TRANS64.RED.A1T0 RZ, [R2+URZ], RZ ;  /* 0x000000ff02ff79a7 */ /* 0x0045e200081004ff */
[----:B-1----:R-:W-:-:S02]  /*3510*/  LOP3.LUT P3, RZ, R6, 0x1, RZ, 0xc0, !PT ;  /* 0x0000000106ff7812 */ /* 0x002fc4000786c0ff */
[----:B------:R-:W-:-:S04]  /*3520*/  SEL R4, RZ, 0x1, P1 ;  /* 0x00000001ff047807 */ /* 0x000fc80000800000 */
[----:B------:R-:W-:Y:S02]  /*3530*/  LOP3.LUT R10, R10, R4, RZ, 0x3c, !PT ;  /* 0x000000040a0a7212 */ /* 0x000fe400078e3cff */
[----:B--2---:R-:W-:-:S04]  /*3540*/  SEL R2, RZ, 0x1, P0 ;  /* 0x00000001ff027807 */ /* 0x004fc80000000000 */
[----:B------:R-:W-:Y:S01]  /*3550*/  LOP3.LUT R9, R9, R2, RZ, 0x3c, !PT ;  /* 0x0000000209097212 */ /* 0x000fe200078e3cff */
[----:B------:R-:W-:Y:S06]  /*3560*/  @P3 BRA `(.L_x_61) ;  /* 0xfffffffc002c3947 */ /* 0x000fec000383ffff */
[----:B------:R-:W-:Y:S01]  /*3570*/  ULEA UR4, UR5, UR6, 0x3 ;  /* 0x0000000605047291 */ /* 0x000fe2000f8e18ff */
[----:B------:R-:W-:-:S08]  /*3580*/  SHF.L.U32 R2, R12, 0x1f, RZ ;  /* 0x0000001f0c027819 */ /* 0x000fd000000006ff */
[----:B------:R-:W1:Y:S02]  /*3590*/  SYNCS.PHASECHK.TRANS64 P0, [UR4+0x130], R2 ;  /* 0x00013002ff0075a7 */ /* 0x000e640008001004 */
[----:B-1----:R-:W-:Y:S05]  /*35a0*/  @P0 BRA `(.L_x_62) ;  /* 0x0000000000080947 */ /* 0x002fea0003800000 */
[----:B------:R-:W1:Y:S02]  /*35b0*/  SYNCS.PHASECHK.TRANS64.TRYWAIT P0, [UR4+0x130], R2 ;  /* 0x00013002ff0075a7 */ /* 0x000e640008001104 */
[----:B-1----:R-:W-:Y:S05]  /*35c0*/  @!P0 BRA `(.L_x_63) ;  /* 0x0000006400548947 */ /* 0x002fea0003800000 */
.L_x_62:
[----:B------:R-:W-:-:S04]  /*35d0*/  UIADD3 UR7, UPT, UPT, UR5, 0x1, URZ ;  /* 0x0000000105077890 */ /* 0x000fc8000fffe0ff */
[----:B------:R-:W-:-:S04]  /*35e0*/  UISETP.NE.AND UP0, UPT, UR7, 0x2, UPT ;  /* 0x000000020700788c */ /* 0x000fc8000bf05270 */
[----:B------:R-:W-:Y:S02]  /*35f0*/  USEL UR8, URZ, 0x1, UP0 ;  /* 0x00000001ff087887 */ /* 0x000fe40008000000 */
[----:B------:R-:W-:-:S04]  /*3600*/  USEL UR7, UR7, URZ, UP0 ;  /* 0x000000ff07077287 */ /* 0x000fc80008000000 */
[----:B------:R-:W-:Y:S01]  /*3610*/  ULEA UR7, UR7, UR6, 0x3 ;  /* 0x0000000607077291 */ /* 0x000fe2000f8e18ff */
[----:B-1----:R-:W-:-:S04]  /*3620*/  LOP3.LUT R2, R12, UR8, RZ, 0x3c, !PT ;  /* 0x000000080c027c12 */ /* 0x002fc8000f8e3cff */
[----:B------:R-:W-:-:S04]  /*3630*/  SHF.L.U32 R0, R2, 0x1f, RZ ;  /* 0x0000001f02007819 */ /* 0x000fc800000006ff */
[----:B------:R-:W1:Y:S02]  /*3640*/  SYNCS.PHASECHK.TRANS64 P0, [UR7+0x130], R0 ;  /* 0x00013000ff0075a7 */ /* 0x000e640008001007 */
[----:B-1----:R-:W-:Y:S05]  /*3650*/  @P0 EXIT ;  /* 0x000000000000094d */ /* 0x002fea0003800000 */
[----:B------:R-:W-:Y:S02]  /*3660*/  SHF.L.U32 R2, R2, 0x1f, RZ ;  /* 0x0000001f02027819 */ /* 0x000fe400000006ff */
[----:B------:R-:W-:-:S07]  /*3670*/  MOV R0, UR7 ;  /* 0x0000000700007c02 */ /* 0x000fce0008000f00 */
.L_x_64:
[----:B-1----:R1:W2:Y:S02]  /*3680*/  SYNCS.PHASECHK.TRANS64.TRYWAIT P0, [R0+URZ+0x130], R2 ;  /* 0x00013002000075a7 */ /* 0x0022a400080011ff */
[----:B--2---:R-:W-:Y:S05]  /*3690*/  @!P0 NANOSLEEP.SYNCS 0x989680 ;  /* 0x009896800000895d */ /* 0x004fea0003900000 */
[----:B------:R-:W2:Y:S02]  /*36a0*/  @!P0 SYNCS.PHASECHK.TRANS64 P0, [R0+URZ+0x130], R2 ;  /* 0x00013002000085a7 */ /* 0x000ea400080010ff */
[----:B--2---:R-:W-:Y:S05]  /*36b0*/  @P0 EXIT ;  /* 0x000000000000094d */ /* 0x004fea0003800000 */
[----:B------:R-:W-:Y:S05]  /*36c0*/  BRA `(.L_x_64) ;  /* 0xfffffffc00ec7947 */ /* 0x000fea000383ffff */
.L_x_57:
[----:B------:R-:W-:Y:S05]  /*36d0*/  BRA.U UP4, `(.L_x_65) ;  /* 0x0000001104d87547 */ /* 0x000fea000b800000 */
[----:B------:R-:W-:Y:S01]  /*36e0*/  UMOV UR4, 0x40 ;  /* 0x0000004000047882 */ /* 0x000fe20000000000 */
[----:B------:R-:W-:Y:S01]  /*36f0*/  NOP ;  /* 0x0000000000007918 */ /* 0x000fe20000000000 */
[----:B------:R-:W-:Y:S01]  /*3700*/  ULEA UR5, UR47, UR4, 0x18 ;  /* 0x000000042f057291 */ /* 0x000fe2000f8ec0ff */
[----:B------:R-:W-:Y:S02]  /*3710*/  UMOV UR6, 0x400 ;  /* 0x0000040000067882 */ /* 0x000fe40000000000 */
[----:B------:R-:W-:-:S06]  /*3720*/  ULEA UR6, UR47, UR6, 0x18 ;  /* 0x000000062f067291 */ /* 0x000fcc000f8ec0ff */
[----:B------:R-:W1:Y:S02]  /*3730*/  LDS.U8 R0, [UR5+0x1c] ;  /* 0x00001c05ff007984 */ /* 0x000e640008000000 */
[----:B-1----:R-:W-:-:S13]  /*3740*/  ISETP.NE.AND P0, PT, R0, RZ, PT ;  /* 0x000000ff0000720c */ /* 0x002fda0003f05270 */
[----:B------:R-:W-:Y:S05]  /*3750*/  @P0 BRA `(.L_x_66) ;  /* 0x0000000400080947 */ /* 0x000fea0003800000 */
[----:B------:R-:W-:Y:S02]  /*3760*/  UISETP.NE.U32.AND UP1, UPT, UR48, 0x1, UPT ;  /* 0x000000013000788c */ /* 0x000fe4000bf25070 */
[----:B------:R-:W-:-:S07]  /*3770*/  UIADD3 UR7, UPT, UPT, UR5, 0x8, URZ ;  /* 0x0000000805077890 */ /* 0x000fce000fffe0ff */
[----:B------:R-:W-:Y:S05]  /*3780*/  BRA.U !UP1, `(.L_x_67) ;  /* 0x00000001099c7547 */ /* 0x000fea000b800000 */
[----:B------:R-:W-:Y:S01]  /*3790*/  ELECT P0, URZ, PT ;  /* 0x0000000000ff782f */ /* 0x000fe20003800000 */
[----:B------:R-:W-:-:S12]  /*37a0*/  BSSY B0, `(.L_x_67) ;  /* 0x0000025000007945 */ /* 0x000fd80003800000 */
[----:B------:R-:W-:Y:S05]  /*37b0*/  @!P0 BRA `(.L_x_68) ;  /* 0x00000000008c8947 */ /* 0x000fea0003800000 */
[----:B------:R-:W-:-:S05]  /*37c0*/  UMOV UR4, 0x10 ;  /* 0x0000001000047882 */ /* 0x000fca0000000000 */
[----:B------:R-:W-:Y:S04]  /*37d0*/  DEPBAR.LE SB1, 0x36 ;  /* 0x00009d800000791a */ /* 0x000fe80000000000 */
[----:B------:R-:W1:Y:S02]  /*37e0*/  UTCATOMSWS.2CTA.FIND_AND_SET.ALIGN UP0, UR4, UR4 ;  /* 0x00000004000475e3 */ /* 0x000e640008200800 */
[----:B-1----:R-:W-:Y:S01]  /*37f0*/  MOV R10, UR4 ;  /* 0x00000004000a7c02 */ /* 0x002fe20008000f00 */
[----:B------:R-:W-:Y:S06]  /*3800*/  BRA.U UP0, `(.L_x_69) ;  /* 0x0000000100187547 */ /* 0x000fec000b800000 */
.L_x_70:
[----:B------:R-:W-:Y:S05]  /*3810*/  NANOSLEEP 0x64 ;  /* 0x000000640000795d */ /* 0x000fea0003800000 */
[----:B------:R-:W-:-:S05]  /*3820*/  UMOV UR4, 0x10 ;  /* 0x0000001000047882 */ /* 0x000fca0000000000 */
[----:B------:R-:W-:Y:S04]  /*3830*/  DEPBAR.LE SB1, 0x36 ;  /* 0x00009d800000791a */ /* 0x000fe80000000000 */
[----:B------:R-:W1:Y:S02]  /*3840*/  UTCATOMSWS.2CTA.FIND_AND_SET.ALIGN UP0, UR4, UR4 ;  /* 0x00000004000475e3 */ /* 0x000e640008200800 */
[----:B-1----:R-:W-:Y:S01]  /*3850*/  MOV R10, UR4 ;  /* 0x00000004000a7c02 */ /* 0x002fe20008000f00 */
[----:B------:R-:W-:Y:S05]  /*3860*/  BRA.U !UP0, `(.L_x_70) ;  /* 0xfffffffd08e87547 */ /* 0x000fea000b83ffff */
.L_x_69:
[----:B------:R-:W1:Y:S01]  /*3870*/  LDS R6, [UR5+0x10] ;  /* 0x00001005ff067984 */ /* 0x000e620008000800 */
[----:B------:R-:W-:Y:S01]  /*3880*/  IMAD.U32 R0, RZ, RZ, UR6 ;  /* 0x00000006ff007e24 */ /* 0x000fe2000f8e00ff */
[----:B------:R-:W-:-:S03]  /*3890*/  MOV R4, UR49 ;  /* 0x0000003100047c02 */ /* 0x000fc60008000f00 */
[----:B------:R-:W-:Y:S01]  /*38a0*/  VIADD R0, R0, 0x1d0 ;  /* 0x000001d000007836 */ /* 0x000fe20000000000 */
[----:B-1----:R-:W-:-:S04]  /*38b0*/  SHF.L.U32 R6, R6, 0x1f, RZ ;  /* 0x0000001f06067819 */ /* 0x002fc800000006ff */
[----:B------:R-:W1:Y:S02]  /*38c0*/  SYNCS.PHASECHK.TRANS64.TRYWAIT P0, [UR5+0x8], R6 ;  /* 0x00000806ff0075a7 */ /* 0x000e640008001105 */
[----:B-1----:R-:W-:Y:S05]  /*38d0*/  @P0 BRA `(.L_x_71) ;  /* 0x0000000000080947 */ /* 0x002fea0003800000 */
[----:B------:R-:W1:Y:S02]  /*38e0*/  SYNCS.PHASECHK.TRANS64.TRYWAIT P0, [UR5+0x8], R6 ;  /* 0x00000806ff0075a7 */ /* 0x000e640008001105 */
[----:B-1----:R-:W-:Y:S05]  /*38f0*/  @!P0 BRA `(.L_x_72) ;  /* 0x0000006000a08947 */ /* 0x002fea0003800000 */
.L_x_71:
[----:B------:R-:W-:Y:S01]  /*3900*/  PRMT R4, R4, 0x654, R0 ;  /* 0x0000065404047816 */ /* 0x000fe20000000000 */
[----:B------:R-:W-:Y:S01]  /*3910*/  HFMA2 R0, -RZ, RZ, 0, 5.9604644775390625e-08 ;  /* 0x00000001ff007431 */ /* 0x000fe200000001ff */
[----:B------:R-:W-:Y:S01]  /*3920*/  UPRMT UR4, UR49, 0x654, UR7 ;  /* 0x0000065431047896 */ /* 0x000fe20008000007 */
[----:B------:R-:W-:Y:S02]  /*3930*/  IMAD.MOV.U32 R8, RZ, RZ, 0xffff ;  /* 0x0000ffffff087424 */ /* 0x000fe400078e00ff */
[----:B-1----:R-:W-:Y:S02]  /*3940*/  IMAD.MOV.U32 R6, RZ, RZ, 0x4 ;  /* 0x00000004ff067424 */ /* 0x002fe400078e00ff */
[----:B------:R-:W-:Y:S01]  /*3950*/  IMAD.SHL.U32 R9, R10, 0x20, RZ ;  /* 0x000000200a097824 */ /* 0x000fe200078e00ff */
[----:B------:R-:W-:Y:S02]  /*3960*/  MOV R5, UR4 ;  /* 0x0000000400057c02 */ /* 0x000fe40008000f00 */
[-C--:B------:R-:W-:Y:S01]  /*3970*/  SHF.L.U32 R8, R8, R10.reuse, RZ ;  /* 0x0000000a08087219 */ /* 0x080fe200000006ff */
[----:B------:R1:W-:Y:S01]  /*3980*/  SYNCS.ARRIVE.TRANS64.RED RZ, [UR4], R6 ;  /* 0x00000006ffff79a7 */ /* 0x0003e20008000404 */
[----:B------:R-:W-:Y:S01]  /*3990*/  SHF.L.U32 R7, R0, R10, RZ ;  /* 0x0000000a00077219 */ /* 0x000fe200000006ff */
[----:B------:R1:W-:Y:S04]  /*39a0*/  STS [UR6+0x1d0], R9 ;  /* 0x0001d009ff007988 */ /* 0x0003e80008000806 */
[----:B------:R1:W-:Y:S04]  /*39b0*/  STAS [R4.64], R10 ;  /* 0x0000000a04007dbd */ /* 0x0003e8000c0008ff */
[----:B------:R1:W-:Y:S04]  /*39c0*/  ATOMS.OR RZ, [UR5+0x14], R8 ;  /* 0x00001408ffff798c */ /* 0x0003e8000b000005 */
[----:B------:R1:W-:Y:S04]  /*39d0*/  ATOMS.OR RZ, [UR5+0x18], R7 ;  /* 0x00001807ffff798c */ /* 0x0003e8000b000005 */
[----:B------:R1:W-:Y:S02]  /*39e0*/  ATOMS.XOR RZ, [UR5+0x10], R0 ;  /* 0x00001000ffff798c */ /* 0x0003e4000b800005 */
.L_x_68:
[----:B------:R-:W-:Y:S05]  /*39f0*/  BSYNC B0 ;  /* 0x0000000000007941 */ /* 0x000fea0003800000 */
.L_x_67:
[----:B------:R-:W-:Y:S05]  /*3a00*/  BRA.U UP1, `(.L_x_73) ;  /* 0x00000001016c7547 */ /* 0x000fea000b800000 */
[----:B------:R-:W-:-:S03]  /*3a10*/  UMOV UR4, 0xffffffff ;  /* 0xffffffff00047882 */ /* 0x000fc60000000000 */
[----:B------:R-:W-:Y:S05]  /*3a20*/  BRA.DIV UR4, `(.L_x_74) ;  /* 0x00000062046c7947 */ /* 0x000fea000b800000 */
[----:B------:R-:W-:-:S13]  /*3a30*/  ELECT P6, URZ, PT ;  /* 0x0000000000ff782f */ /* 0x000fda00038c0000 */
.L_x_194:
[----:B------:R-:W-:Y:S05]  /*3a40*/  @!P6 BRA `(.L_x_73) ;  /* 0x00000000005ce947 */ /* 0x000fea0003800000 */
[----:B-1----:R-:W1:Y:S02]  /*3a50*/  LDS R4, [UR5+0x10] ;  /* 0x00001005ff047984 */ /* 0x002e640008000800 */
[----:B-1----:R-:W-:-:S04]  /*3a60*/  SHF.L.U32 R4, R4, 0x1f, RZ ;  /* 0x0000001f04047819 */ /* 0x002fc800000006ff */
[----:B------:R-:W1:Y:S02]  /*3a70*/  SYNCS.PHASECHK.TRANS64.TRYWAIT P0, [UR5+0x8], R4 ;  /* 0x00000804ff0075a7 */ /* 0x000e640008001105 */
[----:B-1----:R-:W-:Y:S05]  /*3a80*/  @P0 BRA `(.L_x_75) ;  /* 0x0000000000080947 */ /* 0x002fea0003800000 */
[----:B------:R-:W1:Y:S02]  /*3a90*/  SYNCS.PHASECHK.TRANS64.TRYWAIT P0, [UR5+0x8], R4 ;  /* 0x00000804ff0075a7 */ /* 0x000e640008001105 */
[----:B-1----:R-:W-:Y:S05]  /*3aa0*/  @!P0 BRA `(.L_x_76) ;  /* 0x00000060006c8947 */ /* 0x002fea0003800000 */
.L_x_75:
[----:B------:R-:W2:Y:S01]  /*3ab0*/  LDS R6, [UR6+0x1d0] ;  /* 0x0001d006ff067984 */ /* 0x000ea20008000800 */
[----:B-1----:R-:W-:Y:S02]  /*3ac0*/  HFMA2 R0, -RZ, RZ, 0, 5.9604644775390625e-08 ;  /* 0x00000001ff007431 */ /* 0x002fe400000001ff */
[----:B------:R-:W-:Y:S01]  /*3ad0*/  IMAD.MOV.U32 R4, RZ, RZ, 0xffff ;  /* 0x0000ffffff047424 */ /* 0x000fe200078e00ff */
[----:B------:R-:W-:Y:S01]  /*3ae0*/  UPRMT UR4, UR49, 0x654, UR7 ;  /* 0x0000065431047896 */ /* 0x000fe20008000007 */
[----:B--2---:R-:W-:-:S03]  /*3af0*/  IMAD.SHL.U32 R5, R6, 0x20, RZ ;  /* 0x0000002006057824 */ /* 0x004fc600078e00ff */
[-C--:B------:R-:W-:Y:S02]  /*3b00*/  SHF.L.U32 R4, R4, R6.reuse, RZ ;  /* 0x0000000604047219 */ /* 0x080fe400000006ff */
[----:B------:R-:W-:Y:S01]  /*3b10*/  SHF.L.U32 R6, R0, R6, RZ ;  /* 0x0000000600067219 */ /* 0x000fe200000006ff */
[----:B------:R2:W-:Y:S04]  /*3b20*/  STS [UR6+0x1d0], R5 ;  /* 0x0001d005ff007988 */ /* 0x0005e80008000806 */
[----:B------:R2:W-:Y:S04]  /*3b30*/  ATOMS.OR RZ, [UR5+0x14], R4 ;  /* 0x00001404ffff798c */ /* 0x0005e8000b000005 */
[----:B------:R2:W-:Y:S01]  /*3b40*/  ATOMS.OR RZ, [UR5+0x18], R6 ;  /* 0x00001806ffff798c */ /* 0x0005e2000b000005 */
[----:B------:R-:W-:Y:S03]  /*3b50*/  SYNCS.ARRIVE.TRANS64.RED.A1T0 RZ, [UR4], RZ ;  /* 0x000000ffffff79a7 */ /* 0x000fe60008100404 */
[----:B------:R2:W-:Y:S01]  /*3b60*/  ATOMS.XOR RZ, [UR5+0x10], R0 ;  /* 0x00001000ffff798c */ /* 0x0005e2000b800005 */
[----:B------:R-:W-:Y:S05]  /*3b70*/  BRA `(.L_x_73) ;  /* 0x0000000000107947 */ /* 0x000fea0003800000 */
.L_x_66:
[----:B------:R-:W-:Y:S02]  /*3b80*/  MOV R0, 0xffffffff ;  /* 0xffffffff00007802 */ /* 0x000fe40000000f00 */
[----:B------:R-:W-:-:S03]  /*3b90*/  MOV R4, 0x3bc0 ;  /* 0x00003bc000047802 */ /* 0x000fc60000000f00 */
[----:B------:R1:W-:Y:S04]  /*3ba0*/  STS [UR6+0x1d0], R0 ;  /* 0x0001d000ff007988 */ /* 0x0003e80008000806 */
[----:B-1---5:R-:W-:Y:S05]  /*3bb0*/  CALL.REL.NOINC `($__internal_1_$__cuda_sm10x_tcgen05_guardrail_trap_phase_invalid_during_alloc) ;  /* 0x0000006800407944 */ /* 0x022fea0003c00000 */
.L_x_73:
[----:B------:R-:W-:Y:S05]  /*3bc0*/  WARPSYNC.ALL ;  /* 0x0000000000007948 */ /* 0x000fea0003800000 */
[----:B------:R-:W3:Y:S01]  /*3bd0*/  S2UR UR4, SR_CgaCtaId ;  /* 0x00000000000479c3 */ /* 0x000ee20000008800 */
[----:B------:R-:W-:Y:S01]  /*3be0*/  UMOV UR26, 0x400 ;  /* 0x00000400001a7882 */ /* 0x000fe20000000000 */
[----:B------:R-:W-:-:S06]  /*3bf0*/  NOP ;  /* 0x0000000000007918 */ /* 0x000fcc0000000000 */
[----:B------:R-:W-:Y:S06]  /*3c00*/  BAR.ARV 0x6, 0xa0 ;  /* 0x0182800000007b1d */ /* 0x000fec0000002000 */
[----:B------:R-:W4:Y:S01]  /*3c10*/  LDCU UR6, c[0x0][0x38c] ;  /* 0x00007180ff0677ac */ /* 0x000f220008000800 */
[----:B------:R-:W-:Y:S01]  /*3c20*/  LOP3.LUT R3, R3, 0xffff, RZ, 0xc0, !PT ;  /* 0x0000ffff03037812 */ /* 0x000fe200078ec0ff */
[----:B-1----:R-:W-:Y:S01]  /*3c30*/  IMAD.MOV.U32 R9, RZ, RZ, 0x1 ;  /* 0x00000001ff097424 */ /* 0x002fe200078e00ff */
[----:B------:R-:W-:Y:S01]  /*3c40*/  LOP3.LUT R2, R2, 0xffff, RZ, 0xc0, !PT ;  /* 0x0000ffff02027812 */ /* 0x000fe200078ec0ff */
[----:B------:R-:W-:Y:S01]  /*3c50*/  IMAD.MOV.U32 R8, RZ, RZ, RZ ;  /* 0x000000ffff087224 */ /* 0x000fe200078e00ff */
[----:B------:R-:W-:Y:S01]  /*3c60*/  R2UR UR28, R3 ;  /* 0x00000000031c72ca */ /* 0x000fe200000e0000 */
[----:B------:R-:W-:Y:S01]  /*3c70*/  UMOV UR32, URZ ;  /* 0x000000ff00207c82 */ /* 0x000fe20008000000 */
[----:B------:R-:W-:-:S02]  /*3c80*/  R2UR UR42, R2 ;  /* 0x00000000022a72ca */ /* 0x000fc400000e0000 */
[----:B------:R-:W-:Y:S01]  /*3c90*/  CS2R R2, SRZ ;  /* 0x0000000000027805 */ /* 0x000fe2000001ff00 */
[----:B------:R-:W-:Y:S01]  /*3ca0*/  UMOV UR23, URZ ;  /* 0x000000ff00177c82 */ /* 0x000fe20008000000 */
[----:B---3--:R-:W-:Y:S01]  /*3cb0*/  ULEA UR26, UR4, UR26, 0x18 ;  /* 0x0000001a041a7291 */ /* 0x008fe2000f8ec0ff */
[----:B------:R-:W-:Y:S01]  /*3cc0*/  UMOV UR22, URZ ;  /* 0x000000ff00167c82 */ /* 0x000fe20008000000 */
[----:B------:R-:W-:Y:S02]  /*3cd0*/  UISETP.NE.AND UP3, UPT, UR48, URZ, UPT ;  /* 0x000000ff3000728c */ /* 0x000fe4000bf65270 */
[----:B------:R-:W-:Y:S02]  /*3ce0*/  UIADD3 UR5, UPT, UPT, UR26, 0x4300, URZ ;  /* 0x000043001a057890 */ /* 0x000fe4000fffe0ff */
[----:B------:R-:W-:-:S03]  /*3cf0*/  UIADD3 UR4, UPT, UPT, UR26, 0x1e300, URZ ;  /* 0x0001e3001a047890 */ /* 0x000fc6000fffe0ff */
[----:B--2---:R-:W1:Y:S01]  /*3d00*/  LDS R0, [UR26+0x1d0] ;  /* 0x0001d01aff007984 */ /* 0x004e620008000800 */
[----:B----4-:R-:W-:Y:S02]  /*3d10*/  UIADD3 UR6, UPT, UPT, UR6, 0x3f, URZ ;  /* 0x0000003f06067890 */ /* 0x010fe4000fffe0ff */
[----:B------:R-:W-:Y:S02]  /*3d20*/  USHF.R.U32.HI UR5, URZ, 0x4, UR5 ;  /* 0x00000004ff057899 */ /* 0x000fe40008011605 */
[----:B------:R-:W-:Y:S02]  /*3d30*/  USHF.R.S32.HI UR33, URZ, 0x1f, UR6 ;  /* 0x0000001fff217899 */ /* 0x000fe40008011406 */
[----:B------:R-:W-:Y:S02]  /*3d40*/  USHF.R.U32.HI UR4, URZ, 0x4, UR4 ;  /* 0x00000004ff047899 */ /* 0x000fe40008011604 */
[----:B------:R-:W-:Y:S02]  /*3d50*/  ULEA.HI UR33, UR33, UR6, URZ, 0x6 ;  /* 0x0000000621217291 */ /* 0x000fe4000f8f30ff */
[----:B------:R-:W-:-:S02]  /*3d60*/  ULOP3.LUT UR5, UR5, 0x3fff, URZ, 0xc0, !UPT ;  /* 0x00003fff05057892 */ /* 0x000fc4000f8ec0ff */
[----:B------:R-:W-:Y:S02]  /*3d70*/  USHF.R.S32.HI UR33, URZ, 0x6, UR33 ;  /* 0x00000006ff217899 */ /* 0x000fe40008011421 */
[----:B------:R-:W-:Y:S02]  /*3d80*/  ULOP3.LUT UR30, UR4, 0x3fff, URZ, 0xc0, !UPT ;  /* 0x00003fff041e7892 */ /* 0x000fe4000f8ec0ff */
[----:B------:R-:W-:Y:S01]  /*3d90*/  UISETP.LT.AND UP0, UPT, UR33, 0x1, UPT ;  /* 0x000000012100788c */ /* 0x000fe2000bf01270 */
[----:B------:R-:W-:Y:S01]  /*3da0*/  UMOV UR40, 0x0 ;  /* 0x0000000000287882 */ /* 0x000fe20000000000 */
[----:B------:R-:W-:Y:S01]  /*3db0*/  UMOV UR41, 0x8200010 ;  /* 0x0820001000297882 */ /* 0x000fe20000000000 */
[----:B------:R-:W-:Y:S02]  /*3dc0*/  ULOP3.LUT UR29, UR5, 0x10000, URZ, 0xfc, !UPT ;  /* 0x00010000051d7892 */ /* 0x000fe4000f8efcff */
[----:B------:R-:W-:Y:S02]  /*3dd0*/  ULOP3.LUT UR30, UR30, 0x10000, URZ, 0xfc, !UPT ;  /* 0x000100001e1e7892 */ /* 0x000fe4000f8efcff */
[----:B------:R-:W-:Y:S01]  /*3de0*/  USEL UR43, UR33, 0x1, !UP0 ;  /* 0x00000001212b7887 */ /* 0x000fe2000c000000 */
[----:B------:R-:W-:Y:S01]  /*3df0*/  UMOV UR38, 0x0 ;  /* 0x0000000000267882 */ /* 0x000fe20000000000 */
[----:B------:R-:W-:Y:S01]  /*3e00*/  UMOV UR39, 0x8200010 ;  /* 0x0820001000277882 */ /* 0x000fe20000000000 */
[----:B------:R-:W-:Y:S01]  /*3e10*/  UMOV UR36, 0x0 ;  /* 0x0000000000247882 */ /* 0x000fe20000000000 */
[----:B------:R-:W-:Y:S01]  /*3e20*/  UMOV UR37, 0x8200010 ;  /* 0x0820001000257882 */ /* 0x000fe20000000000 */
[----:B------:R-:W-:Y:S01]  /*3e30*/  UMOV UR34, 0x0 ;  /* 0x0000000000227882 */ /* 0x000fe20000000000 */
[----:B------:R-:W-:Y:S01]  /*3e40*/  UMOV UR35, 0x8200010 ;  /* 0x0820001000237882 */ /* 0x000fe20000000000 */
[----:B-1----:R-:W-:-:S15]  /*3e50*/  R2UR UR44, R0 ;  /* 0x00000000002c72ca */ /* 0x002fde00000e0000 */
.L_x_84:
[C---:B------:R-:W-:Y:S02]  /*3e60*/  LEA R0, R8.reuse, UR26, 0x3 ;  /* 0x0000001a08007c11 */ /* 0x040fe4000f8e18ff */
[----:B------:R-:W-:Y:S02]  /*3e70*/  SHF.L.U32 R4, R3, 0x1f, RZ ;  /* 0x0000001f03047819 */ /* 0x000fe400000006ff */
[----:B------:R-:W-:Y:S02]  /*3e80*/  LEA R5, R8, UR26, 0x4 ;  /* 0x0000001a08057c11 */ /* 0x000fe4000f8e20ff */
[----:B------:R-:W1:Y:S02]  /*3e90*/  SYNCS.PHASECHK.TRANS64.TRYWAIT P0, [R0+URZ+0x120], R4 ;  /* 0x00012004000075a7 */ /* 0x000e6400080011ff */
[----:B-1-3--:R-:W-:Y:S05]  /*3ea0*/  @!P0 BRA `(.L_x_77) ;  /* 0x0000005c00848947 */ /* 0x00afea0003800000 */
.L_x_195:
[----:B-1----:R-:W1:Y:S01]  /*3eb0*/  LDS.128 R4, [R5+0x1b0] ;  /* 0x0001b00005047984 */ /* 0x002e620000000c00 */
[----:B------:R-:W-:Y:S02]  /*3ec0*/  VIADD R0, R0, 0x130 ;  /* 0x0000013000007836 */ /* 0x000fe40000000000 */
[----:B------:R-:W-:Y:S01]  /*3ed0*/  VIADD R8, R8, 0x1 ;  /* 0x0000000108087836 */ /* 0x000fe20000000000 */
[----:B------:R-:W-:Y:S01]  /*3ee0*/  @!PT LDS RZ, [RZ] ;  /* 0x00000000fffff984 */ /* 0x000fe20000000800 */
[----:B------:R-:W-:Y:S01]  /*3ef0*/  @!PT LDS RZ, [RZ] ;  /* 0x00000000fffff984 */ /* 0x000fe20000000800 */
[----:B------:R-:W-:Y:S01]  /*3f00*/  @!PT LDS RZ, [RZ] ;  /* 0x00000000fffff984 */ /* 0x000fe20000000800 */
[----:B------:R-:W-:Y:S01]  /*3f10*/  @!PT LDS RZ, [RZ] ;  /* 0x00000000fffff984 */ /* 0x000fe20000000800 */
[----:B------:R2:W-:Y:S06]  /*3f20*/  MEMBAR.ALL.CTA ;  /* 0x0000000000007992 */ /* 0x0005ec0000008000 */
[----:B--2---:R-:W2:Y:S01]  /*3f30*/  FENCE.VIEW.ASYNC.S ;  /* 0x00000000000073c6 */ /* 0x004ea20000000000 */
[----:B------:R-:W-:-:S04]  /*3f40*/  PRMT R0, RZ, 0x654, R0 ;  /* 0x00000654ff007816 */ /* 0x000fc80000000000 */
[----:B--2---:R2:W-:Y:S01]  /*3f50*/  SYNCS.ARRIVE.TRANS64.RED.A1T0 RZ, [R0+URZ], RZ ;  /* 0x000000ff00ff79a7 */ /* 0x0045e200081004ff */
[----:B-1----:R-:W-:Y:S01]  /*3f60*/  LOP3.LUT P1, RZ, R6, 0x1, RZ, 0xc0, !PT ;  /* 0x0000000106ff7812 */ /* 0x002fe2000782c0ff */
[----:B--2---:R-:W-:-:S12]  /*3f70*/  BRA.U UP3, `(.L_x_78) ;  /* 0x0000000503087547 */ /* 0x004fd8000b800000 */
[----:B------:R-:W1:Y:S01]  /*3f80*/  LDCU UR4, c[0x0][0x38c] ;  /* 0x00007180ff0477ac */ /* 0x000e620008000800 */
[----:B------:R-:W-:Y:S02]  /*3f90*/  PLOP3.LUT P2, PT, PT, PT, PT, 0x80, 0x8 ;  /* 0x000000000008781c */ /* 0x000fe40003f4f070 */
[----:B------:R-:W-:Y:S01]  /*3fa0*/  SHF.L.U32 R4, R9, 0x1f, RZ ;  /* 0x0000001f09047819 */ /* 0x000fe200000006ff */
[----:B------:R-:W-:Y:S02]  /*3fb0*/  ULEA UR31, UR32, UR26, 0x3 ;  /* 0x0000001a201f7291 */ /* 0x000fe4000f8e18ff */
[----:B------:R-:W-:Y:S02]  /*3fc0*/  ULEA UR11, UR32, UR44, 0x6 ;  /* 0x0000002c200b7291 */ /* 0x000fe4000f8e30ff */
[----:B-1----:R-:W-:-:S06]  /*3fd0*/  UISETP.GE.AND UP0, UPT, UR4, 0x1, UPT ;  /* 0x000000010400788c */ /* 0x002fcc000bf06270 */
[----:B------:R-:W-:-:S05]  /*3fe0*/  PLOP3.LUT P0, PT, PT, PT, UP0, 0x80, 0x8 ;  /* 0x000000000008781c */ /* 0x000fca0003f0f008 */
[----:B------:R-:W-:-:S08]  /*3ff0*/  @UP0 ULEA UR4, UR23, UR26, 0x3 ;  /* 0x0000001a17040291 */ /* 0x000fd0000f8e18ff */
[----:B------:R-:W-:-:S04]  /*4000*/  @P0 SHF.L.U32 R0, R2, 0x1f, RZ ;  /* 0x0000001f02000819 */ /* 0x000fc800000006ff */
[----:B------:R1:W2:Y:S01]  /*4010*/  @P0 SYNCS.PHASECHK.TRANS64.TRYWAIT P2, [UR4], R0 ;  /* 0x00000000ff0005a7 */ /* 0x0002a20008041104 */
[----:B------:R-:W3:Y:S02]  /*4020*/  SYNCS.PHASECHK.TRANS64.TRYWAIT P0, [UR31+0x160], R4 ;  /* 0x00016004ff0075a7 */ /* 0x000ee4000800111f */
[----:B-123--:R-:W-:Y:S05]  /*4030*/  @!P0 BRA `(.L_x_79) ;  /* 0x0000005c00348947 */ /* 0x00efea0003800000 */
.L_x_197:
[----:B------:R-:W-:Y:S01]  /*4040*/  UMOV UR27, UR22 ;  /* 0x00000016001b7c82 */ /* 0x000fe20008000000 */
[----:B------:R-:W-:Y:S05]  /*4050*/  BRA.U !UP0, `(.L_x_80) ;  /* 0x0000000108c07547 */ /* 0x000fea000b800000 */
[----:B------:R-:W-:Y:S02]  /*4060*/  UIADD3 UR27, UPT, UPT, UR43, UR22, URZ ;  /* 0x000000162b1b7290 */ /* 0x000fe4000fffe0ff */
[----:B------:R-:W-:Y:S01]  /*4070*/  UPLOP3.LUT UP2, UPT, UPT, UPT, UPT, 0x40, 0x4 ;  /* 0x000000000004789c */ /* 0x000fe20003f4e870 */
[----:B------:R-:W-:Y:S01]  /*4080*/  UMOV UR24, UR33 ;  /* 0x0000002100187c82 */ /* 0x000fe20008000000 */
[----:B------:R-:W-:-:S09]  /*4090*/  UMOV UR10, UR23 ;  /* 0x00000017000a7c82 */ /* 0x000fd20008000000 */
.L_x_83:
[----:B--2---:R-:W-:Y:S01]  /*40a0*/  ULEA UR5, UR10, UR26, 0x3 ;  /* 0x0000001a0a057291 */ /* 0x004fe2000f8e18ff */
[----:B---3--:R-:W-:Y:S11]  /*40b0*/  @P2 BRA `(.L_x_81) ;  /* 0x00000000000c2947 */ /* 0x008ff60003800000 */
[----:B-1----:R-:W-:Y:S04]  /*40c0*/  SHF.L.U32 R4, R2, 0x1f, RZ ;  /* 0x0000001f02047819 */ /* 0x002fe800000006ff */
[----:B------:R-:W1:Y:S02]  /*40d0*/  SYNCS.PHASECHK.TRANS64.TRYWAIT P0, [UR5], R4 ;  /* 0x00000004ff0075a7 */ /* 0x000e640008001105 */
[----:B-1----:R-:W-:Y:S05]  /*40e0*/  @!P0 BRA `(.L_x_82) ;  /* 0x0000005c00208947 */ /* 0x002fea0003800000 */
.L_x_81:
[----:B------:R-:W-:Y:S01]  /*40f0*/  UISETP.NE.AND UP0, UPT, UR24, 0x1, UPT ;  /* 0x000000011800788c */ /* 0x000fe2000bf05270 */
[----:B------:R-:W-:Y:S01]  /*4100*/  PLOP3.LUT P2, PT, PT, PT, PT, 0x80, 0x8 ;  /* 0x000000000008781c */ /* 0x000fe20003f4f070 */
[----:B------:R-:W-:Y:S02]  /*4110*/  UIADD3 UR4, UPT, UPT, UR10, 0x1, URZ ;  /* 0x000000010a047890 */ /* 0x000fe4000fffe0ff */
[----:B------:R-:W-:Y:S02]  /*4120*/  UIADD3 UR25, UPT, UPT, UR5, 0x68, URZ ;  /* 0x0000006805197890 */ /* 0x000fe4000fffe0ff */
[----:B------:R-:W-:Y:S01]  /*4130*/  UISETP.NE.AND UP1, UPT, UR4, 0xd, UPT ;  /* 0x0000000d0400788c */ /* 0x000fe2000bf25270 */
[----:B------:R-:W-:Y:S01]  /*4140*/  PLOP3.LUT P0, PT, PT, PT, UP0, 0x80, 0x8 ;  /* 0x000000000008781c */ /* 0x000fe20003f0f008 */
[----:B------:R-:W-:Y:S02]  /*4150*/  UIADD3 UR22, UPT, UPT, UR22, 0x1, URZ ;  /* 0x0000000116167890 */ /* 0x000fe4000fffe0ff */
[----:B------:R-:W-:Y:S02]  /*4160*/  USEL UR6, URZ, 0x1, UP1 ;  /* 0x00000001ff067887 */ /* 0x000fe40008800000 */
[----:B------:R-:W-:Y:S02]  /*4170*/  USEL UR23, UR4, URZ, UP1 ;  /* 0x000000ff04177287 */ /* 0x000fe40008800000 */
[----:B------:R-:W-:Y:S02]  /*4180*/  UIADD3 UR24, UPT, UPT, UR24, -0x1, URZ ;  /* 0xffffffff18187890 */ /* 0x000fe4000fffe0ff */
[----:B------:R-:W-:Y:S01]  /*4190*/  @UP0 ULEA UR4, UR23, UR26, 0x3 ;  /* 0x0000001a17040291 */ /* 0x000fe2000f8e18ff */
[----:B------:R-:W-:Y:S01]  /*41a0*/  LOP3.LUT R2, R2, UR6, RZ, 0x3c, !PT ;  /* 0x0000000602027c12 */ /* 0x000fe2000f8e3cff */
[----:B------:R-:W-:Y:S02]  /*41b0*/  ULEA UR6, UR10, UR30, 0x9 ;  /* 0x0000001e0a067291 */ /* 0x000fe4000f8e48ff */
[----:B------:R-:W-:Y:S01]  /*41c0*/  UISETP.NE.AND UP0, UPT, UR22, UR27, UPT ;  /* 0x0000001b1600728c */ /* 0x000fe2000bf05270 */
[----:B-1----:R-:W-:Y:S01]  /*41d0*/  @P0 SHF.L.U32 R0, R2, 0x1f, RZ ;  /* 0x0000001f02000819 */ /* 0x002fe200000006ff */
[----:B------:R-:W-:Y:S02]  /*41e0*/  UIADD3 UR20, UPT, UPT, UR6, 0x2, URZ ;  /* 0x0000000206147890 */ /* 0x000fe4000fffe0ff */
[----:B------:R-:W-:Y:S01]  /*41f0*/  UIADD3 UR16, UPT, UPT, UR6, 0x4, URZ ;  /* 0x0000000406107890 */ /* 0x000fe2000fffe0ff */
[----:B------:R2:W3:Y:S01]  /*4200*/  @P0 SYNCS.PHASECHK.TRANS64.TRYWAIT P2, [UR4], R0 ;  /* 0x00000000ff0005a7 */ /* 0x0004e20008041104 */
[----:B------:R-:W-:Y:S02]  /*4210*/  ULEA UR4, UR10, UR29, 0x9 ;  /* 0x0000001d0a047291 */ /* 0x000fe4000f8e48ff */
[----:B------:R-:W-:Y:S02]  /*4220*/  UIADD3 UR12, UPT, UPT, UR6, 0x6, URZ ;  /* 0x00000006060c7890 */ /* 0x000fe4000fffe0ff */
[----:B------:R-:W-:Y:S02]  /*4230*/  UIADD3 UR18, UPT, UPT, UR4, 0x2, URZ ;  /* 0x0000000204127890 */ /* 0x000fe4000fffe0ff */
[----:B------:R-:W-:Y:S02]  /*4240*/  UIADD3 UR14, UPT, UPT, UR4, 0x4, URZ ;  /* 0x00000004040e7890 */ /* 0x000fe4000fffe0ff */
[----:B------:R-:W-:Y:S01]  /*4250*/  UIADD3 UR8, UPT, UPT, UR4, 0x6, URZ ;  /* 0x0000000604087890 */ /* 0x000fe2000fffe0ff */
[----:B------:R-:W-:Y:S01]  /*4260*/  UMOV UR7, 0x40004040 ;  /* 0x4000404000077882 */ /* 0x000fe20000000000 */
[----:B------:R-:W-:Y:S01]  /*4270*/  UMOV UR5, 0x40004040 ;  /* 0x4000404000057882 */ /* 0x000fe20000000000 */
[----:B------:R-:W-:Y:S01]  /*4280*/  UMOV UR21, 0x40004040 ;  /* 0x4000404000157882 */ /* 0x000fe20000000000 */
[----:B------:R2:W-:Y:S01]  /*4290*/  UTCHMMA.2CTA gdesc[UR4], gdesc[UR6], tmem[UR11], tmem[UR40], idesc[UR41], UP2 ;  /* 0x00ff2806040075ea */ /* 0x0005e2000920000b */
[----:B------:R-:W-:Y:S01]  /*42a0*/  UPLOP3.LUT UP2, UPT, UPT, UPT, UPT, 0x80, 0x8 ;  /* 0x000000000008789c */ /* 0x000fe20003f4f070 */
[----:B------:R-:W-:Y:S01]  /*42b0*/  UMOV UR19, 0x40004040 ;  /* 0x4000404000137882 */ /* 0x000fe20000000000 */
[----:B------:R-:W-:Y:S01]  /*42c0*/  UMOV UR17, 0x40004040 ;  /* 0x4000404000117882 */ /* 0x000fe20000000000 */
[----:B------:R2:W-:Y:S01]  /*42d0*/  UTCHMMA.2CTA gdesc[UR18], gdesc[UR20], tmem[UR11], tmem[UR38], idesc[UR39], UPT ;  /* 0x00ff2614120075ea */ /* 0x0005e2000ba0000b */
[----:B------:R-:W-:Y:S01]  /*42e0*/  UMOV UR15, 0x40004040 ;  /* 0x40004040000f7882 */ /* 0x000fe20000000000 */
[----:B------:R-:W-:Y:S01]  /*42f0*/  UMOV UR13, 0x40004040 ;  /* 0x40004040000d7882 */ /* 0x000fe20000000000 */
[----:B------:R-:W-:Y:S01]  /*4300*/  UMOV UR9, 0x40004040 ;  /* 0x4000404000097882 */ /* 0x000fe20000000000 */
[----:B------:R2:W-:Y:S01]  /*4310*/  UTCHMMA.2CTA gdesc[UR14], gdesc[UR16], tmem[UR11], tmem[UR36], idesc[UR37], UPT ;  /* 0x00ff24100e0075ea */ /* 0x0005e2000ba0000b */
[----:B------:R2:W-:Y:S01]  /*4320*/  UTCHMMA.2CTA gdesc[UR8], gdesc[UR12], tmem[UR11], tmem[UR34], idesc[UR35], UPT ;  /* 0x00ff220c080075ea */ /* 0x0005e2000ba0000b */
[----:B------:R2:W-:Y:S01]  /*4330*/  UTCBAR.2CTA.MULTICAST [UR25], URZ, UR28 ;  /* 0x000000ff190073e9 */ /* 0x0005e2000820081c */
[----:B------:R-:W-:Y:S01]  /*4340*/  UMOV UR10, UR23 ;  /* 0x00000017000a7c82 */ /* 0x000fe20008000000 */
[----:B------:R-:W-:Y:S05]  /*4350*/  BRA.U UP0, `(.L_x_83) ;  /* 0xfffffffd00507547 */ /* 0x000fea000b83ffff */
.L_x_80:
[----:B--2---:R-:W-:Y:S01]  /*4360*/  UIADD3 UR4, UPT, UPT, UR31, 0x140, URZ ;  /* 0x000001401f047890 */ /* 0x004fe2000fffe0ff */
[----:B------:R-:W-:-:S08]  /*4370*/  UMOV UR22, UR27 ;  /* 0x0000001b00167c82 */ /* 0x000fd00008000000 */
[----:B------:R2:W-:Y:S01]  /*4380*/  UTCBAR.2CTA.MULTICAST [UR4], URZ, UR42 ;  /* 0x000000ff040073e9 */ /* 0x0005e2000820082a */
[----:B------:R-:W-:Y:S02]  /*4390*/  NOP ;  /* 0x0000000000007918 */ /* 0x000fe40000000000 */
.L_x_78:
[----:B--2---:R-:W-:Y:S01]  /*43a0*/  UIADD3 UR4, UPT, UPT, UR32, 0x1, URZ ;  /* 0x0000000120047890 */ /* 0x004fe2000fffe0ff */
[----:B------:R-:W-:-:S03]  /*43b0*/  ISETP.NE.AND P0, PT, R8, 0x2, PT ;  /* 0x000000020800780c */ /* 0x000fc60003f05270 */
[----:B------:R-:W-:Y:S01]  /*43c0*/  UISETP.NE.AND UP0, UPT, UR4, 0x4, UPT ;  /* 0x000000040400788c */ /* 0x000fe2000bf05270 */
[----:B-1----:R-:W-:Y:S02]  /*43d0*/  SEL R0, RZ, 0x1, P0 ;  /* 0x00000001ff007807 */ /* 0x002fe40000000000 */
[----:B------:R-:W-:Y:S01]  /*43e0*/  SEL R8, R8, RZ, P0 ;  /* 0x000000ff08087207 */ /* 0x000fe20000000000 */
[----:B------:R-:W-:Y:S01]  /*43f0*/  USEL UR5, URZ, 0x1, UP0 ;  /* 0x00000001ff057887 */ /* 0x000fe20008000000 */
[----:B------:R-:W-:Y:S01]  /*4400*/  LOP3.LUT R3, R3, R0, RZ, 0x3c, !PT ;  /* 0x0000000003037212 */ /* 0x000fe200078e3cff */
[----:B------:R-:W-:-:S04]  /*4410*/  USEL UR32, UR4, URZ, UP0 ;  /* 0x000000ff04207287 */ /* 0x000fc80008000000 */
[----:B------:R-:W-:Y:S01]  /*4420*/  LOP3.LUT R9, R9, UR5, RZ, 0x3c, !PT ;  /* 0x0000000509097c12 */ /* 0x000fe2000f8e3cff */
[----:B------:R-:W-:Y:S07]  /*4430*/  @P1 BRA `(.L_x_84) ;  /* 0xfffffff800881947 */ /* 0x000fee000383ffff */
[----:B------:R-:W1:Y:S01]  /*4440*/  S2UR UR8, SR_CgaCtaId ;  /* 0x00000000000879c3 */ /* 0x000e620000008800 */
[----:B------:R-:W-:Y:S01]  /*4450*/  ELECT P0, URZ, PT ;  /* 0x0000000000ff782f */ /* 0x000fe20003800000 */
[----:B------:R-:W-:Y:S01]  /*4460*/  HFMA2 R0, -RZ, RZ, 0, 5.9604644775390625e-08 ;  /* 0x00000001ff007431 */ /* 0x000fe200000001ff */
[----:B------:R-:W-:-:S05]  /*4470*/  UMOV UR4, 0x40 ;  /* 0x0000004000047882 */ /* 0x000fca0000000000 */
[----:B------:R-:W-:Y:S01]  /*4480*/  UVIRTCOUNT.DEALLOC.SMPOOL 0x80 ;  /* 0x000000800000784c */ /* 0x000fe20000000000 */
[----:B------:R-:W-:Y:S02]  /*4490*/  UISETP.NE.AND UP1, UPT, UR48, URZ, UPT ;  /* 0x000000ff3000728c */ /* 0x000fe4000bf25270 */
[----:B-1----:R-:W-:-:S09]  /*44a0*/  ULEA UR8, UR8, UR4, 0x18 ;  /* 0x0000000408087291 */ /* 0x002fd2000f8ec0ff */
[----:B------:R1:W-:Y:S01]  /*44b0*/  @P0 STS.U8 [UR8+0x1c], R0 ;  /* 0x00001c00ff000988 */ /* 0x0003e20008000008 */
[----:B------:R-:W-:Y:S05]  /*44c0*/  BRA.U UP1, `(.L_x_85) ;  /* 0x0000000101a07547 */ /* 0x000fea000b800000 */
[----:B------:R-:W-:Y:S01]  /*44d0*/  UIADD3 UR7, UPT, UPT, UR26, 0x160, URZ ;  /* 0x000001601a077890 */ /* 0x000fe2000fffe0ff */
[----:B------:R-:W-:-:S03]  /*44e0*/  SHF.L.U32 R2, R9, 0x1f, RZ ;  /* 0x0000001f09027819 */ /* 0x000fc600000006ff */
[----:B------:R-:W-:-:S09]  /*44f0*/  ULEA UR4, UR32, UR7, 0x3 ;  /* 0x0000000720047291 */ /* 0x000fd2000f8e18ff */
[----:B------:R-:W2:Y:S02]  /*4500*/  SYNCS.PHASECHK.TRANS64.TRYWAIT P0, [UR4], R2 ;  /* 0x00000002ff0075a7 */ /* 0x000ea40008001104 */
[----:B--2---:R-:W-:Y:S05]  /*4510*/  @!P0 BRA `(.L_x_86) ;  /* 0x00000058002c8947 */ /* 0x004fea0003800000 */
.L_x_200:
        /* <DEDUP_REMOVED lines=9> */
.L_x_202:
        /* <DEDUP_REMOVED lines=9> */
.L_x_204:
[----:B------:R-:W-:-:S04]  /*4640*/  UIADD3 UR4, UPT, UPT, UR4, 0x1, URZ ;  /* 0x0000000104047890 */ /* 0x000fc8000fffe0ff */
[----:B------:R-:W-:-:S04]  /*4650*/  UISETP.NE.AND UP0, UPT, UR4, 0x4, UPT ;  /* 0x000000040400788c */ /* 0x000fc8000bf05270 */
[----:B------:R-:W-:Y:S02]  /*4660*/  USEL UR5, URZ, 0x1, UP0 ;  /* 0x00000001ff057887 */ /* 0x000fe40008000000 */
[----:B------:R-:W-:-:S04]  /*4670*/  USEL UR4, UR4, URZ, UP0 ;  /* 0x000000ff04047287 */ /* 0x000fc80008000000 */
[----:B------:R-:W-:Y:S01]  /*4680*/  ULEA UR4, UR4, UR7, 0x3 ;  /* 0x0000000704047291 */ /* 0x000fe2000f8e18ff */
[----:B------:R-:W-:-:S04]  /*4690*/  LOP3.LUT R2, R2, UR5, RZ, 0x3c, !PT ;  /* 0x0000000502027c12 */ /* 0x000fc8000f8e3cff */
[----:B------:R-:W-:Y:S01]  /*46a0*/  SHF.L.U32 R2, R2, 0x1f, RZ ;  /* 0x0000001f02027819 */ /* 0x000fe200000006ff */
[----:B-1----:R-:W-:-:S04]  /*46b0*/  IMAD.U32 R0, RZ, RZ, UR4 ;  /* 0x00000004ff007e24 */ /* 0x002fc8000f8e00ff */
[----:B------:R1:W2:Y:S03]  /*46c0*/  SYNCS.PHASECHK.TRANS64.TRYWAIT P0, [R0+URZ], R2 ;  /* 0x00000002000075a7 */ /* 0x0002a600080011ff */
[----:B--2---:R-:W-:Y:S05]  /*46d0*/  @!P0 NANOSLEEP.SYNCS 0x989680 ;  /* 0x009896800000895d */ /* 0x004fea0003900000 */
[----:B------:R-:W2:Y:S02]  /*46e0*/  @!P0 SYNCS.PHASECHK.TRANS64 P0, [R0+URZ], R2 ;  /* 0x00000002000085a7 */ /* 0x000ea400080010ff */
[----:B--2---:R-:W-:Y:S05]  /*46f0*/  @P0 BRA `(.L_x_89) ;  /* 0x0000000000200947 */ /* 0x004fea0003800000 */
.L_x_90:
[----:B--2---:R2:W4:Y:S02]  /*4700*/  SYNCS.PHASECHK.TRANS64.TRYWAIT P0, [R0+URZ], R2 ;  /* 0x00000002000075a7 */ /* 0x00452400080011ff */
[----:B----4-:R-:W-:Y:S05]  /*4710*/  @!P0 NANOSLEEP.SYNCS 0x989680 ;  /* 0x009896800000895d */ /* 0x010fea0003900000 */
[----:B------:R-:W4:Y:S02]  /*4720*/  @!P0 SYNCS.PHASECHK.TRANS64 P0, [R0+URZ], R2 ;  /* 0x00000002000085a7 */ /* 0x000f2400080010ff */
[----:B----4-:R-:W-:Y:S05]  /*4730*/  @!P0 BRA `(.L_x_90) ;  /* 0xfffffffc00f08947 */ /* 0x010fea000383ffff */
[----:B------:R-:W-:Y:S05]  /*4740*/  BRA `(.L_x_89) ;  /* 0x00000000000c7947 */ /* 0x000fea0003800000 */
.L_x_85:
[----:B------:R-:W-:-:S04]  /*4750*/  UIADD3 UR4, UPT, UPT, UR26, 0x1a0, URZ ;  /* 0x000001a01a047890 */ /* 0x000fc8000fffe0ff */
[----:B------:R-:W-:-:S09]  /*4760*/  UPRMT UR4, UR49, 0x654, UR4 ;  /* 0x0000065431047896 */ /* 0x000fd20008000004 */
[----:B------:R-:W-:Y:S03]  /*4770*/  SYNCS.ARRIVE.TRANS64.RED.A1T0 RZ, [UR4], RZ ;  /* 0x000000ffffff79a7 */ /* 0x000fe60008100404 */
.L_x_89:
[----:B-12---:R-:W-:Y:S01]  /*4780*/  SHF.L.U32 R2, RZ, 0x1f, RZ ;  /* 0x0000001fff027819 */ /* 0x006fe200000006ff */
[----:B------:R-:W-:Y:S01]  /*4790*/  UIADD3 UR4, UPT, UPT, UR26, 0x1a0, URZ ;  /* 0x000001a01a047890 */ /* 0x000fe2000fffe0ff */
[----:B------:R-:W-:Y:S02]  /*47a0*/  PLOP3.LUT P0, PT, PT, PT, UP1, 0x80, 0x8 ;  /* 0x000000000008781c */ /* 0x000fe40003f0f018 */
[----:B------:R-:W1:Y:S02]  /*47b0*/  SYNCS.PHASECHK.TRANS64.TRYWAIT P1, [UR26+0x1a0], R2 ;  /* 0x0001a002ff0075a7 */ /* 0x000e64000802111a */
[----:B-1----:R-:W-:Y:S09]  /*47c0*/  @!P1 BRA `(.L_x_91) ;  /* 0x0000005400c89947 */ /* 0x002ff20003800000 */
.L_x_206:
[----:B------:R-:W-:Y:S01]  /*47d0*/  @!UP1 UPRMT UR4, UR49, 0x654, UR4 ;  /* 0x0000065431049896 */ /* 0x000fe20008000004 */
[----:B------:R-:W-:Y:S01]  /*47e0*/  UMOV UR5, 0xffff ;  /* 0x0000ffff00057882 */ /* 0x000fe20000000000 */
[----:B------:R-:W-:-:S07]  /*47f0*/  UMOV UR6, 0x1 ;  /* 0x0000000100067882 */ /* 0x000fce0000000000 */
[----:B------:R-:W-:Y:S01]  /*4800*/  @!P0 SYNCS.ARRIVE.TRANS64.RED.A1T0 RZ, [UR4], RZ ;  /* 0x000000ffffff89a7 */ /* 0x000fe20008100404 */
[----:B------:R-:W-:Y:S01]  /*4810*/  NOP ;  /* 0x0000000000007918 */ /* 0x000fe20000000000 */
[----:B-1----:R-:W1:Y:S01]  /*4820*/  LDS R0, [UR8+0x14] ;  /* 0x00001408ff007984 */ /* 0x002e620008000800 */
[----:B------:R-:W-:-:S04]  /*4830*/  ULOP3.LUT UR4, UR44, 0xffff, URZ, 0xc0, !UPT ;  /* 0x0000ffff2c047892 */ /* 0x000fc8000f8ec0ff */
[----:B------:R-:W-:-:S04]  /*4840*/  USHF.R.U32.HI UR4, URZ, 0x5, UR4 ;  /* 0x00000005ff047899 */ /* 0x000fc80008011604 */
[----:B------:R-:W-:Y:S02]  /*4850*/  USHF.L.U32 UR5, UR5, UR4, URZ ;  /* 0x0000000405057299 */ /* 0x000fe400080006ff */
[----:B------:R-:W-:-:S04]  /*4860*/  USHF.L.U32 UR4, UR6, UR4, URZ ;  /* 0x0000000406047299 */ /* 0x000fc800080006ff */
[----:B-1----:R-:W-:-:S04]  /*4870*/  LOP3.LUT R0, R0, UR5, RZ, 0xc0, !PT ;  /* 0x0000000500007c12 */ /* 0x002fc8000f8ec0ff */
[----:B------:R-:W-:-:S13]  /*4880*/  ISETP.NE.AND P0, PT, R0, UR5, PT ;  /* 0x0000000500007c0c */ /* 0x000fda000bf05270 */
[----:B------:R-:W-:Y:S05]  /*4890*/  @P0 BRA `(.L_x_92) ;  /* 0x0000000000580947 */ /* 0x000fea0003800000 */
[----:B------:R-:W1:Y:S02]  /*48a0*/  LDS R0, [UR8+0x18] ;  /* 0x00001808ff007984 */ /* 0x000e640008000800 */
[----:B-1----:R-:W-:-:S04]  /*48b0*/  LOP3.LUT R0, R0, UR4, RZ, 0xc0, !PT ;  /* 0x0000000400007c12 */ /* 0x002fc8000f8ec0ff */
[----:B------:R-:W-:-:S13]  /*48c0*/  ISETP.NE.AND P0, PT, R0, UR4, PT ;  /* 0x0000000400007c0c */ /* 0x000fda000bf05270 */
[----:B------:R-:W-:Y:S05]  /*48d0*/  @P0 BRA `(.L_x_93) ;  /* 0x00000000003c0947 */ /* 0x000fea0003800000 */
[----:B------:R-:W1:Y:S01]  /*48e0*/  S2R R2, SR_LANEID ;  /* 0x0000000000027919 */ /* 0x000e620000000000 */
[----:B------:R-:W-:-:S06]  /*48f0*/  ULOP3.LUT UR5, URZ, UR5, URZ, 0x33, !UPT ;  /* 0x00000005ff057292 */ /* 0x000fcc000f8e33ff */
[----:B------:R-:W-:-:S04]  /*4900*/  IMAD.U32 R0, RZ, RZ, UR5 ;  /* 0x00000005ff007e24 */ /* 0x000fc8000f8e00ff */
[----:B------:R2:W4:Y:S02]  /*4910*/  REDUX UR7, R0 ;  /* 0x00000000000773c4 */ /* 0x0005240000000000 */
[----:B------:R1:W-:Y:S01]  /*4920*/  UTCATOMSWS.AND URZ, UR5 ;  /* 0x0000000500ff79e3 */ /* 0x0003e20008000000 */
[----:B--2---:R-:W-:Y:S01]  /*4930*/  LOP3.LUT R0, RZ, UR4, RZ, 0x33, !PT ;  /* 0x00000004ff007c12 */ /* 0x004fe2000f8e33ff */
[----:B------:R-:W-:Y:S02]  /*4940*/  VOTEU.ANY UR4, UPT, PT ;  /* 0x0000000000047886 */ /* 0x000fe400038e0100 */
[----:B------:R-:W-:Y:S02]  /*4950*/  UFLO.U32 UR4, UR4 ;  /* 0x00000004000472bd */ /* 0x000fe400080e0000 */
[----:B------:R-:W2:Y:S04]  /*4960*/  REDUX UR6, R0 ;  /* 0x00000000000673c4 */ /* 0x000ea80000000000 */
[----:B-1----:R-:W-:-:S02]  /*4970*/  ISETP.EQ.U32.AND P0, PT, R2, UR4, PT ;  /* 0x0000000402007c0c */ /* 0x002fc4000bf02070 */
[----:B----4-:R-:W-:-:S11]  /*4980*/  MOV R2, UR7 ;  /* 0x0000000700027c02 */ /* 0x010fd60008000f00 */
[----:B------:R1:W-:Y:S01]  /*4990*/  @P0 ATOMS.AND RZ, [UR8+0x14], R2 ;  /* 0x00001402ffff098c */ /* 0x0003e2000a800008 */
[----:B--2---:R-:W-:-:S05]  /*49a0*/  IMAD.U32 R0, RZ, RZ, UR6 ;  /* 0x00000006ff007e24 */ /* 0x004fca000f8e00ff */
[----:B------:R1:W-:Y:S01]  /*49b0*/  @P0 ATOMS.AND RZ, [UR8+0x18], R0 ;  /* 0x00001800ffff098c */ /* 0x0003e2000a800008 */
[----:B------:R-:W-:Y:S05]  /*49c0*/  BRA `(.L_x_94) ;  /* 0x0000000000147947 */ /* 0x000fea0003800000 */
.L_x_93:
[----:B------:R-:W-:Y:S02]  /*49d0*/  MOV R2, 0x49f0 ;  /* 0x000049f000027802 */ /* 0x000fe40000000f00 */
[----:B---3-5:R-:W-:Y:S05]  /*49e0*/  CALL.REL.NOINC `($__internal_0_$__cuda_sm10x_tcgen05_guardrail_trap_col_being_dealloced_not_returned_by_alloc) ;  /* 0x0000005800a87944 */ /* 0x028fea0003c00000 */
[----:B------:R-:W-:Y:S05]  /*49f0*/  BRA `(.L_x_94) ;  /* 0x0000000000087947 */ /* 0x000fea0003800000 */
.L_x_92:
[----:B------:R-:W-:Y:S02]  /*4a00*/  MOV R2, 0x4a20 ;  /* 0x00004a2000027802 */ /* 0x000fe40000000f00 */
[----:B---3-5:R-:W-:Y:S05]  /*4a10*/  CALL.REL.NOINC `($__internal_2_$__cuda_sm10x_tcgen05_guardrail_trap_unallocated_columns_being_dealloced) ;  /* 0x0000005800b47944 */ /* 0x028fea0003c00000 */
.L_x_94:
[----:B------:R-:W-:Y:S01]  /*4a20*/  NOP ;  /* 0x0000000000007918 */ /* 0x000fe20000000000 */
[----:B------:R-:W-:Y:S05]  /*4a30*/  EXIT ;  /* 0x000000000000794d */ /* 0x000fea0003800000 */
.L_x_65:
[----:B------:R-:W-:-:S09]  /*4a40*/  UISETP.NE.OR UP0, UPT, UR25, 0x3, !UP3 ;  /* 0x000000031900788c */ /* 0x000fd2000df05670 */
[----:B------:R-:W-:Y:S05]  /*4a50*/  BRA.U UP0, `(.L_x_95) ;  /* 0x0000001100b87547 */ /* 0x000fea000b800000 */
[----:B------:R-:W1:Y:S01]  /*4a60*/  LDCU UR31, c[0x0][0x370] ;  /* 0x00006e00ff1f77ac */ /* 0x000e620008000800 */
[----:B------:R-:W2:Y:S01]  /*4a70*/  LDC.64 R16, c[0x0][0x348] ;  /* 0x0000d200ff107b82 */ /* 0x000ea20000000a00 */
[----:B------:R-:W-:Y:S02]  /*4a80*/  HFMA2 R13, -RZ, RZ, 0, 0 ;  /* 0x00000000ff0d7431 */ /* 0x000fe400000001ff */
[----:B------:R-:W-:Y:S01]  /*4a90*/  IMAD.MOV.U32 R15, RZ, RZ, 0x1 ;  /* 0x00000001ff0f7424 */ /* 0x000fe200078e00ff */
[----:B------:R-:W1:Y:S01]  /*4aa0*/  LDCU.128 UR48, c[0x0][0xb10] ;  /* 0x00016200ff3077ac */ /* 0x000e620008000c00 */
[----:B------:R-:W-:Y:S01]  /*4ab0*/  IMAD.MOV.U32 R14, RZ, RZ, RZ ;  /* 0x000000ffff0e7224 */ /* 0x000fe200078e00ff */
[----:B------:R-:W-:Y:S01]  /*4ac0*/  MOV R7, 0x1000 ;  /* 0x0000100000077802 */ /* 0x000fe20000000f00 */
[----:B------:R-:W3:Y:S01]  /*4ad0*/  LDCU UR30, c[0x0][0x374] ;  /* 0x00006e80ff1e77ac */ /* 0x000ee20008000800 */
[----:B------:R-:W4:Y:S01]  /*4ae0*/  LDC.64 R2, c[0x0][0x888] ;  /* 0x00022200ff027b82 */ /* 0x000f220000000a00 */
[----:B------:R-:W3:Y:S01]  /*4af0*/  LDCU UR15, c[0x0][0xb0c] ;  /* 0x00016180ff0f77ac */ /* 0x000ee20008000800 */
[----:B------:R-:W2:Y:S06]  /*4b00*/  LDCU UR52, c[0x0][0xb20] ;  /* 0x00016400ff3477ac */ /* 0x000eac0008000800 */
[----:B------:R-:W4:Y:S01]  /*4b10*/  LDC.64 R4, c[0x0][0x890] ;  /* 0x00022400ff047b82 */ /* 0x000f220000000a00 */
[----:B------:R-:W2:Y:S01]  /*4b20*/  LDCU UR4, c[0x0][0xb30] ;  /* 0x00016600ff0477ac */ /* 0x000ea20008000800 */
[----:B------:R-:W-:Y:S01]  /*4b30*/  UMOV UR21, 0x400 ;  /* 0x0000040000157882 */ /* 0x000fe20000000000 */
[----:B-1----:R-:W-:-:S02]  /*4b40*/  UIMAD.WIDE.U32 UR6, UR31, UR48, URZ ;  /* 0x000000301f0672a5 */ /* 0x002fc4000f8e00ff */
[----:B---3--:R-:W-:Y:S02]  /*4b50*/  UIMAD.WIDE.U32 UR8, UR30, UR51, URZ ;  /* 0x000000331e0872a5 */ /* 0x008fe4000f8e00ff */
[----:B------:R-:W-:Y:S02]  /*4b60*/  ULEA UR21, UR47, UR21, 0x18 ;  /* 0x000000152f157291 */ /* 0x000fe4000f8ec0ff */
[----:B------:R-:W-:Y:S02]  /*4b70*/  UPLOP3.LUT UP2, UPT, UPT, UPT, UPT, 0x40, 0x4 ;  /* 0x000000000004789c */ /* 0x000fe40003f4e870 */
[----:B------:R-:W-:Y:S01]  /*4b80*/  UIADD3 UR37, UPT, UPT, UR21, 0xe8, URZ ;  /* 0x000000e815257890 */ /* 0x000fe2000fffe0ff */
[----:B------:R-:W-:Y:S01]  /*4b90*/  UMOV UR6, UR7 ;  /* 0x0000000700067c82 */ /* 0x000fe20008000000 */
[----:B------:R-:W-:Y:S01]  /*4ba0*/  UMOV UR38, UR9 ;  /* 0x0000000900267c82 */ /* 0x000fe20008000000 */
[----:B------:R-:W-:Y:S02]  /*4bb0*/  UISETP.GE.AND UP0, UPT, UR45, 0x1, UPT ;  /* 0x000000012d00788c */ /* 0x000fe4000bf06270 */
[----:B------:R-:W-:Y:S01]  /*4bc0*/  UISETP.NE.AND UP4, UPT, UR45, 0x1, UPT ;  /* 0x000000012d00788c */ /* 0x000fe2000bf85270 */
[----:B------:R-:W1:Y:S01]  /*4bd0*/  LDCU.64 UR22, c[0x0][0xb28] ;  /* 0x00016500ff1677ac */ /* 0x000e620008000a00 */
[----:B------:R-:W-:-:S02]  /*4be0*/  UISETP.NE.AND UP6, UPT, UR15, 0x1, UPT ;  /* 0x000000010f00788c */ /* 0x000fc4000bfc5270 */
[----:B------:R-:W-:Y:S02]  /*4bf0*/  UISETP.NE.AND UP5, UPT, UR50, 0x1, UPT ;  /* 0x000000013200788c */ /* 0x000fe4000bfa5270 */
[----:B------:R-:W-:Y:S02]  /*4c00*/  UIADD3 UR41, UPT, UPT, UR21, 0xd0, URZ ;  /* 0x000000d015297890 */ /* 0x000fe4000fffe0ff */
[----:B------:R-:W-:Y:S02]  /*4c10*/  UIADD3 UR33, UPT, UPT, UR21, 0xd8, URZ ;  /* 0x000000d815217890 */ /* 0x000fe4000fffe0ff */
[----:B------:R-:W-:Y:S02]  /*4c20*/  UIADD3 UR25, UPT, UPT, UR21, 0xe0, URZ ;  /* 0x000000e015197890 */ /* 0x000fe4000fffe0ff */
[----:B------:R-:W-:Y:S02]  /*4c30*/  UPRMT UR37, UR47, 0x654, UR37 ;  /* 0x000006542f257896 */ /* 0x000fe40008000025 */
[----:B------:R-:W-:-:S02]  /*4c40*/  USHF.R.U32.HI UR39, URZ, UR49, UR6 ;  /* 0x00000031ff277299 */ /* 0x000fc40008011606 */
[----:B--2---:R-:W-:Y:S02]  /*4c50*/  USHF.R.U32.HI UR38, URZ, UR52, UR38 ;  /* 0x00000034ff267299 */ /* 0x004fe40008011626 */
[----:B------:R-:W-:-:S11]  /*4c60*/  UISETP.NE.AND UP3, UPT, UR4, 0x1, UPT ;  /* 0x000000010400788c */ /* 0x000fd6000bf65270 */
.L_x_106:
[C---:B------:R-:W-:Y:S02]  /*4c70*/  LEA R12, R14.reuse, UR21, 0x3 ;  /* 0x000000150e0c7c11 */ /* 0x040fe4000f8e18ff */
[----:B------:R-:W-:Y:S02]  /*4c80*/  SHF.L.U32 R0, R13, 0x1f, RZ ;  /* 0x0000001f0d007819 */ /* 0x000fe400000006ff */
[----:B------:R-:W-:Y:S02]  /*4c90*/  LEA R8, R14, UR21, 0x4 ;  /* 0x000000150e087c11 */ /* 0x000fe4000f8e20ff */
[----:B--2---:R-:W2:Y:S02]  /*4ca0*/  SYNCS.PHASECHK.TRANS64.TRYWAIT P0, [R12+URZ+0x120], R0 ;  /* 0x000120000c0075a7 */ /* 0x004ea400080011ff */
[----:B--2---:R-:W-:Y:S05]  /*4cb0*/  @!P0 BRA `(.L_x_96) ;  /* 0x0000005000a48947 */ /* 0x004fea0003800000 */
.L_x_207:
[----:B------:R-:W3:Y:S01]  /*4cc0*/  LDS.128 R8, [R8+0x1b0] ;  /* 0x0001b00008087984 */ /* 0x000ee20000000c00 */
[----:B------:R-:W-:Y:S01]  /*4cd0*/  UISETP.GE.AND UP0, UPT, UR45, 0x1, UPT ;  /* 0x000000012d00788c */ /* 0x000fe2000bf06270 */
[----:B------:R-:W-:Y:S01]  /*4ce0*/  @!PT LDS RZ, [RZ] ;  /* 0x00000000fffff984 */ /* 0x000fe20000000800 */
[----:B------:R-:W-:Y:S01]  /*4cf0*/  @!PT LDS RZ, [RZ] ;  /* 0x00000000fffff984 */ /* 0x000fe20000000800 */
[----:B------:R-:W-:Y:S01]  /*4d00*/  @!PT LDS RZ, [RZ] ;  /* 0x00000000fffff984 */ /* 0x000fe20000000800 */
[----:B------:R-:W-:Y:S01]  /*4d10*/  @!PT LDS RZ, [RZ] ;  /* 0x00000000fffff984 */ /* 0x000fe20000000800 */
[----:B------:R1:W-:Y:S06]  /*4d20*/  MEMBAR.ALL.CTA ;  /* 0x0000000000007992 */ /* 0x0003ec0000008000 */
[----:B-1----:R-:W1:Y:S01]  /*4d30*/  FENCE.VIEW.ASYNC.S ;  /* 0x00000000000073c6 */ /* 0x002e620000000000 */
[----:B---3--:R-:W-:Y:S11]  /*4d40*/  LOP3.LUT P0, RZ, R10, 0x1, RZ, 0xc0, !PT ;  /* 0x000000010aff7812 */ /* 0x008ff6000780c0ff */
[----:B------:R-:W-:Y:S02]  /*4d50*/  @!UPT UIADD3 URZ, UPT, UPT, URZ, URZ, URZ ;  /* 0x000000fffffff290 */ /* 0x000fe4000fffe0ff */
[----:B-1----:R-:W-:Y:S01]  /*4d60*/  VOTEU.ANY UP1, P0 ;  /* 0x0000000000ff7886 */ /* 0x002fe20000020100 */
[----:B------:R-:W-:Y:S11]  /*4d70*/  PLOP3.LUT P0, PT, PT, PT, UP1, 0x80, 0x8 ;  /* 0x000000000008781c */ /* 0x000ff60003f0f018 */
[----:B------:R-:W-:Y:S02]  /*4d80*/  @!UPT UIADD3 URZ, UPT, UPT, URZ, URZ, URZ ;  /* 0x000000fffffff290 */ /* 0x000fe4000fffe0ff */
[----:B--2---:R-:W-:Y:S02]  /*4d90*/  @P0 SHF.R.U32.HI R0, RZ, 0x10, R9 ;  /* 0x00000010ff000819 */ /* 0x004fe40000011609 */
[----:B------:R-:W-:Y:S02]  /*4da0*/  @P0 MOV R6, R8 ;  /* 0x0000000800060202 */ /* 0x000fe40000000f00 */
[----:B------:R-:W-:Y:S01]  /*4db0*/  @P0 R2UR UR4, R0 ;  /* 0x00000000000402ca */ /* 0x000fe200000e0000 */
[----:B------:R-:W-:Y:S01]  /*4dc0*/  VIADD R0, R12, 0x130 ;  /* 0x000001300c007836 */ /* 0x000fe20000000000 */
[----:B------:R-:W-:Y:S02]  /*4dd0*/  @P0 LOP3.LUT R8, R9, 0xffff, RZ, 0xc0, !PT ;  /* 0x0000ffff09080812 */ /* 0x000fe400078ec0ff */
[----:B------:R-:W-:Y:S02]  /*4de0*/  @P0 R2UR UR6, R6 ;  /* 0x00000000060602ca */ /* 0x000fe400000e0000 */
[----:B------:R-:W-:Y:S02]  /*4df0*/  PRMT R0, RZ, 0x654, R0 ;  /* 0x00000654ff007816 */ /* 0x000fe40000000000 */
[----:B------:R-:W-:Y:S02]  /*4e00*/  @P0 R2UR UR5, R8 ;  /* 0x00000000080502ca */ /* 0x000fe400000e0000 */
[----:B------:R1:W-:Y:S03]  /*4e10*/  SYNCS.ARRIVE.TRANS64.RED.A1T0 RZ, [R0+URZ], RZ ;  /* 0x000000ff00ff79a7 */ /* 0x0003e600081004ff */
[----:B------:R-:W-:Y:S04]  /*4e20*/  @UP1 UMOV UR29, UR4 ;  /* 0x00000004001d1c82 */ /* 0x000fe80008000000 */
[----:B------:R-:W-:Y:S04]  /*4e30*/  @UP1 UMOV UR14, UR6 ;  /* 0x00000006000e1c82 */ /* 0x000fe80008000000 */
[----:B------:R-:W-:Y:S01]  /*4e40*/  @UP1 UMOV UR13, UR5 ;  /* 0x00000005000d1c82 */ /* 0x000fe20008000000 */
[----:B------:R-:W-:Y:S05]  /*4e50*/  BRA.U !UP0, `(.L_x_97) ;  /* 0x0000000108a47547 */ /* 0x000fea000b800000 */
[----:B------:R-:W-:Y:S02]  /*4e60*/  UIMAD.WIDE.U32 UR16, UR13, UR51, URZ ;  /* 0x000000330d1072a5 */ /* 0x000fe4000f8e00ff */
[----:B------:R-:W-:Y:S02]  /*4e70*/  UIMAD.WIDE.U32 UR18, UR14, UR48, URZ ;  /* 0x000000300e1272a5 */ /* 0x000fe4000f8e00ff */
[----:B------:R-:W-:Y:S02]  /*4e80*/  USEL UR4, UR30, UR38, !UP5 ;  /* 0x000000261e047287 */ /* 0x000fe4000e800000 */
[----:B------:R-:W-:Y:S02]  /*4e90*/  USEL UR7, UR31, UR39, !UP6 ;  /* 0x000000271f077287 */ /* 0x000fe4000f000000 */
[----:B------:R-:W-:Y:S02]  /*4ea0*/  UIMAD.WIDE.U32 UR8, UR4, UR22, URZ ;  /* 0x00000016040872a5 */ /* 0x000fe4000f8e00ff */
[----:B------:R-:W-:Y:S01]  /*4eb0*/  UIMAD.WIDE.U32 UR10, UR7, UR22, URZ ;  /* 0x00000016070a72a5 */ /* 0x000fe2000f8e00ff */
[----:B------:R-:W-:Y:S02]  /*4ec0*/  UMOV UR5, UR17 ;  /* 0x0000001100057c82 */ /* 0x000fe40008000000 */
[----:B------:R-:W-:Y:S03]  /*4ed0*/  USHF.R.U32.HI UR6, URZ, UR52, UR5 ;  /* 0x00000034ff067299 */ /* 0x000fe60008011605 */
[----:B------:R-:W-:Y:S01]  /*4ee0*/  UMOV UR5, UR19 ;  /* 0x0000001300057c82 */ /* 0x000fe20008000000 */
[----:B------:R-:W-:Y:S02]  /*4ef0*/  USEL UR6, UR13, UR6, !UP5 ;  /* 0x000000060d067287 */ /* 0x000fe4000e800000 */
[----:B------:R-:W-:Y:S03]  /*4f00*/  USHF.R.U32.HI UR12, URZ, UR49, UR5 ;  /* 0x00000031ff0c7299 */ /* 0x000fe60008011605 */
[----:B------:R-:W-:Y:S02]  /*4f10*/  UMOV UR5, UR9 ;  /* 0x0000000900057c82 */ /* 0x000fe40008000000 */
[----:B------:R-:W-:Y:S03]  /*4f20*/  @UP4 USHF.R.U32.HI UR4, URZ, UR23, UR5 ;  /* 0x00000017ff044299 */ /* 0x000fe60008011605 */
[----:B------:R-:W-:Y:S01]  /*4f30*/  UMOV UR5, UR11 ;  /* 0x0000000b00057c82 */ /* 0x000fe20008000000 */
[----:B------:R-:W-:Y:S02]  /*4f40*/  UIMAD UR4, UR45, UR4, URZ ;  /* 0x000000042d0472a4 */ /* 0x000fe4000f8e02ff */
[----:B------:R-:W-:Y:S02]  /*4f50*/  @UP4 USHF.R.U32.HI UR7, URZ, UR23, UR5 ;  /* 0x00000017ff074299 */ /* 0x000fe40008011605 */
[----:B------:R-:W-:Y:S02]  /*4f60*/  UIMAD.WIDE.U32 UR10, UR6, UR22, URZ ;  /* 0x00000016060a72a5 */ /* 0x000fe4000f8e00ff */
[----:B------:R-:W-:Y:S02]  /*4f70*/  USEL UR5, UR14, UR12, !UP6 ;  /* 0x0000000c0e057287 */ /* 0x000fe4000f000000 */
[----:B------:R-:W-:Y:S02]  /*4f80*/  UIMAD UR8, UR45, UR7, URZ ;  /* 0x000000072d0872a4 */ /* 0x000fe4000f8e02ff */
[----:B------:R-:W-:Y:S03]  /*4f90*/  UISETP.GE.AND UP0, UPT, UR6, UR4, UPT ;  /* 0x000000040600728c */ /* 0x000fe6000bf06270 */
[----:B------:R-:W-:Y:S01]  /*4fa0*/  UMOV UR4, UR11 ;  /* 0x0000000b00047c82 */ /* 0x000fe20008000000 */
[----:B------:R-:W-:Y:S02]  /*4fb0*/  UISETP.GE.OR UP0, UPT, UR5, UR8, UP0 ;  /* 0x000000080500728c */ /* 0x000fe40008706670 */
[----:B------:R-:W-:Y:S02]  /*4fc0*/  USHF.R.U32.HI UR4, URZ, UR23, UR4 ;  /* 0x00000017ff047299 */ /* 0x000fe40008011604 */
[----:B------:R-:W-:Y:S02]  /*4fd0*/  UIMAD.WIDE.U32 UR8, UR5, UR22, URZ ;  /* 0x00000016050872a5 */ /* 0x000fe4000f8e00ff */
[----:B------:R-:W-:Y:S04]  /*4fe0*/  USEL UR10, UR6, UR4, !UP4 ;  /* 0x00000004060a7287 */ /* 0x000fe8000e000000 */
[----:B------:R-:W-:Y:S01]  /*4ff0*/  UIADD3 UR11, UPT, UPT, -UR10, URZ, URZ ;  /* 0x000000ff0a0b7290 */ /* 0x000fe2000fffe1ff */
[----:B------:R-:W-:Y:S02]  /*5000*/  @!UP0 UMOV UR4, UR9 ;  /* 0x0000000900048c82 */ /* 0x000fe40008000000 */
[----:B------:R-:W-:Y:S02]  /*5010*/  @!UP0 USHF.R.U32.HI UR4, URZ, UR23, UR4 ;  /* 0x00000017ff048299 */ /* 0x000fe40008011604 */
[----:B------:R-:W-:Y:S02]  /*5020*/  UIMAD UR8, UR45, UR11, UR6 ;  /* 0x0000000b2d0872a4 */ /* 0x000fe4000f8e0206 */
[----:B------:R-:W-:Y:S04]  /*5030*/  @!UP0 USEL UR4, UR5, UR4, !UP4 ;  /* 0x0000000405048287 */ /* 0x000fe8000e000000 */
[----:B------:R-:W-:Y:S02]  /*5040*/  @!UP0 UIMAD UR7, UR7, UR8, UR4 ;  /* 0x00000008070782a4 */ /* 0x000fe4000f8e0204 */
[----:B------:R-:W-:Y:S02]  /*5050*/  @!UP0 UIADD3 UR9, UPT, UPT, UR10, -UR4, URZ ;  /* 0x800000040a098290 */ /* 0x000fe4000fffe0ff */
[----:B------:R-:W-:Y:S02]  /*5060*/  UIADD3 UR8, UPT, UPT, -UR6, URZ, URZ ;  /* 0x000000ff06087290 */ /* 0x000fe4000fffe1ff */
[----:B------:R-:W-:Y:S02]  /*5070*/  UIADD3 UR4, UPT, UPT, -UR5, URZ, URZ ;  /* 0x000000ff05047290 */ /* 0x000fe4000fffe1ff */
[----:B------:R-:W-:Y:S03]  /*5080*/  @!UP0 UIMAD UR6, UR9, UR45, UR5 ;  /* 0x0000002d090682a4 */ /* 0x000fe6000f8e0205 */
[----:B------:R-:W-:Y:S01]  /*5090*/  @!UP0 UMOV UR5, UR7 ;  /* 0x0000000700058c82 */ /* 0x000fe20008000000 */
[----:B------:R-:W-:Y:S02]  /*50a0*/  UIMAD UR7, UR15, UR4, UR14 ;  /* 0x000000040f0772a4 */ /* 0x000fe4000f8e020e */
[----:B------:R-:W-:Y:S02]  /*50b0*/  UIMAD UR4, UR50, UR8, UR13 ;  /* 0x00000008320472a4 */ /* 0x000fe4000f8e020d */
[----:B------:R-:W-:Y:S02]  /*50c0*/  UIMAD UR14, UR5, UR15, UR7 ;  /* 0x0000000f050e72a4 */ /* 0x000fe4000f8e0207 */
[----:B------:R-:W-:Y:S11]  /*50d0*/  UIMAD UR13, UR6, UR50, UR4 ;  /* 0x00000032060d72a4 */ /* 0x000ff6000f8e0204 */
[----:B------:R-:W-:Y:S01]  /*50e0*/  @!UPT UIADD3 URZ, UPT, UPT, URZ, URZ, URZ ;  /* 0x000000fffffff290 */ /* 0x000fe2000fffe0ff */
.L_x_97:
[----:B------:R-:W2:Y:S01]  /*50f0*/  @!UP3 LDCU.128 UR8, c[0x0][0xb10] ;  /* 0x00016200ff08b7ac */ /* 0x000ea20008000c00 */
[C---:B----4-:R-:W-:Y:S02]  /*5100*/  ISETP.NE.U32.AND P1, PT, R4.reuse, RZ, PT ;  /* 0x000000ff0400720c */ /* 0x050fe40003f25070 */
[----:B------:R-:W-:Y:S02]  /*5110*/  ISETP.NE.U32.AND P0, PT, R4, RZ, PT ;  /* 0x000000ff0400720c */ /* 0x000fe40003f05070 */
[C---:B------:R-:W-:Y:S02]  /*5120*/  ISETP.NE.AND.EX P1, PT, R5.reuse, RZ, PT, P1 ;  /* 0x000000ff0500720c */ /* 0x040fe40003f25310 */
[----:B------:R-:W-:Y:S01]  /*5130*/  ISETP.NE.AND.EX P0, PT, R5, RZ, PT, P0 ;  /* 0x000000ff0500720c */ /* 0x000fe20003f05300 */
[----:B------:R-:W3:Y:S01]  /*5140*/  @!UP3 LDCU UR5, c[0x0][0xb0c] ;  /* 0x00016180ff05b7ac */ /* 0x000ee20008000800 */
[----:B------:R-:W-:Y:S01]  /*5150*/  SHF.L.U32 R9, R15, 0x1f, RZ ;  /* 0x0000001f0f097819 */ /* 0x000fe200000006ff */
[----:B------:R-:W-:Y:S02]  /*5160*/  USHF.L.U32 UR42, UR24, 0x7, URZ ;  /* 0x00000007182a7899 */ /* 0x000fe400080006ff */
[----:B------:R-:W-:Y:S02]  /*5170*/  USHF.L.U32 UR43, UR20, 0x6, URZ ;  /* 0x00000006142b7899 */ /* 0x000fe400080006ff */
[----:B--2---:R-:W-:Y:S07]  /*5180*/  UIMAD.WIDE.U32 UR6, UR14, UR8, URZ ;  /* 0x000000080e0672a5 */ /* 0x004fee000f8e00ff */
[----:B------:R-:W-:Y:S01]  /*5190*/  @!UP3 UMOV UR4, UR7 ;  /* 0x000000070004bc82 */ /* 0x000fe20008000000 */
[----:B---3--:R-:W-:Y:S02]  /*51a0*/  @!UP3 UISETP.NE.AND UP0, UPT, UR5, 0x1, UPT ;  /* 0x000000010500b88c */ /* 0x008fe4000bf05270 */
[----:B------:R-:W-:Y:S02]  /*51b0*/  @!UP3 USHF.R.U32.HI UR4, URZ, UR9, UR4 ;  /* 0x00000009ff04b299 */ /* 0x000fe40008011604 */
[----:B------:R-:W-:Y:S02]  /*51c0*/  UIMAD.WIDE.U32 UR6, UR13, UR11, URZ ;  /* 0x0000000b0d0672a5 */ /* 0x000fe4000f8e00ff */
[----:B------:R-:W-:Y:S02]  /*51d0*/  @!UP3 USEL UR8, UR14, UR4, !UP0 ;  /* 0x000000040e08b287 */ /* 0x000fe4000c000000 */
[----:B------:R-:W-:Y:S03]  /*51e0*/  @!UP3 UISETP.NE.AND UP0, UPT, UR10, 0x1, UPT ;  /* 0x000000010a00b88c */ /* 0x000fe6000bf05270 */
[----:B------:R-:W-:Y:S02]  /*51f0*/  @!UP3 UMOV UR6, UR7 ;  /* 0x000000070006bc82 */ /* 0x000fe40008000000 */
[----:B------:R-:W2:Y:S02]  /*5200*/  @!UP3 LDCU UR4, c[0x0][0xb20] ;  /* 0x00016400ff04b7ac */ /* 0x000ea40008000800 */
[----:B--2---:R-:W-:Y:S04]  /*5210*/  @!UP3 USHF.R.U32.HI UR6, URZ, UR4, UR6 ;  /* 0x00000004ff06b299 */ /* 0x004fe80008011606 */
[----:B------:R-:W-:Y:S04]  /*5220*/  @!UP3 USEL UR6, UR13, UR6, !UP0 ;  /* 0x000000060d06b287 */ /* 0x000fe8000c000000 */
[----:B------:R-:W-:Y:S02]  /*5230*/  @!UP3 UIADD3 UR4, UPT, UPT, -UR8, UR6, URZ ;  /* 0x000000060804b290 */ /* 0x000fe4000fffe1ff */
[----:B------:R-:W-:Y:S02]  /*5240*/  @!UP3 UIADD3 UR6, UPT, UPT, UR8, -UR6, URZ ;  /* 0x800000060806b290 */ /* 0x000fe4000fffe0ff */
[----:B------:R-:W-:Y:S02]  /*5250*/  @!UP3 UIMAD UR14, UR4, UR5, UR14 ;  /* 0x00000005040eb2a4 */ /* 0x000fe4000f8e020e */
[----:B------:R-:W-:Y:S01]  /*5260*/  @!UP3 UIMAD UR13, UR6, UR10, UR13 ;  /* 0x0000000a060db2a4 */ /* 0x000fe2000f8e020d */
[----:B------:R-:W-:Y:S11]  /*5270*/  BRA.U UP2, `(.L_x_98) ;  /* 0x0000000102107547 */ /* 0x000ff6000b800000 */
[----:B------:R-:W-:Y:S04]  /*5280*/  MOV R6, UR46 ;  /* 0x0000002e00067c02 */ /* 0x000fe80008000f00 */
[----:B------:R-:W-:Y:S04]  /*5290*/  SHF.L.U32 R6, R6, 0x1f, RZ ;  /* 0x0000001f06067819 */ /* 0x000fe800000006ff */
[----:B------:R-:W2:Y:S02]  /*52a0*/  SYNCS.PHASECHK.TRANS64.TRYWAIT P2, [UR21+0x118], R6 ;  /* 0x00011806ff0075a7 */ /* 0x000ea40008041115 */
[----:B--2---:R-:W-:Y:S05]  /*52b0*/  @!P2 BRA `(.L_x_99) ;  /* 0x0000004c0038a947 */ /* 0x004fea0003800000 */
.L_x_98:
[----:B------:R-:W-:Y:S05]  /*52c0*/  @!P1 BRA `(.L_x_100) ;  /* 0x0000000000309947 */ /* 0x000fea0003800000 */
[----:B------:R-:W-:Y:S01]  /*52d0*/  ISETP.NE.U32.AND P1, PT, R2, RZ, PT ;  /* 0x000000ff0200720c */ /* 0x000fe20003f25070 */
[----:B------:R-:W2:Y:S01]  /*52e0*/  LDCU.64 UR4, c[0x0][0x358] ;  /* 0x00006b00ff0477ac */ /* 0x000ea20008000a00 */
[----:B------:R-:W-:Y:S02]  /*52f0*/  IMAD.MOV.U32 R46, RZ, RZ, 0x1 ;  /* 0x00000001ff2e7424 */ /* 0x000fe400078e00ff */
[----:B------:R-:W-:Y:S11]  /*5300*/  ISETP.NE.AND.EX P1, PT, R3, RZ, PT, P1 ;  /* 0x000000ff0300720c */ /* 0x000ff60003f25310 */
[----:B------:R-:W-:Y:S02]  /*5310*/  @!UPT UIADD3 URZ, UPT, UPT, URZ, URZ, URZ ;  /* 0x000000fffffff290 */ /* 0x000fe4000fffe0ff */
[----:B------:R-:W3:Y:S01]  /*5320*/  @P1 LDC.64 R10, c[0x0][0x888] ;  /* 0x00022200ff0a1b82 */ /* 0x000ee20000000a00 */
[----:B-1----:R-:W-:Y:S04]  /*5330*/  @P1 IMAD R0, R4, UR36, RZ ;  /* 0x0000002404001c24 */ /* 0x002fe8000f8e02ff */
[----:B---3--:R-:W-:Y:S04]  /*5340*/  @P1 IMAD.WIDE R10, R0, 0x4, R10 ;  /* 0x00000004000a1825 */ /* 0x008fe800078e020a */
[----:B------:R-:W-:Y:S01]  /*5350*/  HFMA2 R0, -RZ, RZ, 0, 5.9604644775390625e-08 ;  /* 0x00000001ff007431 */ /* 0x000fe200000001ff */
[----:B--2--5:R2:W5:Y:S04]  /*5360*/  @P1 LDG.E R27, desc[UR4][R10.64] ;  /* 0x000000040a1b1981 */ /* 0x024568000c1e1900 */
[----:B------:R-:W-:Y:S01]  /*5370*/  @!P1 PRMT R46, R0, 0x7610, R46 ;  /* 0x00007610002e9816 */ /* 0x000fe2000000002e */
[----:B--2---:R-:W3:Y:S06]  /*5380*/  @!P1 LDC R27, c[0x0][0x880] ;  /* 0x00022000ff1b9b82 */ /* 0x004eec0000000800 */
.L_x_100:
[----:B---3-5:R-:W-:Y:S01]  /*5390*/  @!P0 FSETP.EQ.AND P1, PT, R27, RZ, PT ;  /* 0x000000ff1b00820b */ /* 0x028fe20003f22000 */
[----:B------:R-:W-:Y:S01]  /*53a0*/  @!UPT UIADD3 URZ, UPT, UPT, URZ, URZ, URZ ;  /* 0x000000fffffff290 */ /* 0x000fe2000fffe0ff */
[----:B------:R-:W-:Y:S11]  /*53b0*/  @!P0 BRA `(.L_x_101) ;  /* 0x0000000000188947 */ /* 0x000ff60003800000 */
[----:B------:R-:W-:Y:S02]  /*53c0*/  LOP3.LUT P0, RZ, R46, 0xff, RZ, 0xc0, !PT ;  /* 0x000000ff2eff7812 */ /* 0x000fe4000780c0ff */
[----:B------:R-:W-:Y:S04]  /*53d0*/  ISETP.NE.U32.AND P1, PT, R2, RZ, PT ;  /* 0x000000ff0200720c */ /* 0x000fe80003f25070 */
[----:B------:R-:W-:Y:S04]  /*53e0*/  ISETP.NE.AND.EX P1, PT, R3, RZ, PT, P1 ;  /* 0x000000ff0300720c */ /* 0x000fe80003f25310 */
[----:B------:R-:W-:Y:S03]  /*53f0*/  PLOP3.LUT P1, PT, P1, PT, PT, 0x8, 0x80 ;  /* 0x000000000080781c */ /* 0x000fe60000f2e170 */
[----:B------:R-:W-:Y:S11]  /*5400*/  @P0 FSETP.EQ.AND P1, PT, R27, RZ, PT ;  /* 0x000000ff1b00020b */ /* 0x000ff60003f22000 */
[----:B------:R-:W-:Y:S02]  /*5410*/  @!UPT UIADD3 URZ, UPT, UPT, URZ, URZ, URZ ;  /* 0x000000fffffff290 */ /* 0x000fe4000fffe0ff */
.L_x_101:
[----:B------:R-:W2:Y:S01]  /*5420*/  SYNCS.PHASECHK.TRANS64.TRYWAIT P2, [UR21+0xf0], R9 ;  /* 0x0000f009ff0075a7 */ /* 0x000ea20008041115 */
[----:B------:R-:W-:Y:S04]  /*5430*/  ELECT P0, URZ, PT ;  /* 0x0000000000ff782f */ /* 0x000fe80003800000 */
[----:B------:R-:W-:Y:S11]  /*5440*/  PLOP3.LUT P1, PT, P1, P0, PT, 0xf2, 0x2f ;  /* 0x00000000002f781c */ /* 0x000ff60000f21e72 */
[----:B------:R-:W-:Y:S02]  /*5450*/  @!UPT UIADD3 URZ, UPT, UPT, URZ, URZ, URZ ;  /* 0x000000fffffff290 */ /* 0x000fe4000fffe0ff */
[----:B------:R-:W-:Y:S05]  /*5460*/  @!P1 IADD3 R8, P0, PT, R16, 0x580, RZ ;  /* 0x0000058010089810 */ /* 0x000fea0007f1e0ff */
[----:B-1----:R-:W-:Y:S01]  /*5470*/  @!P1 IMAD.X R6, RZ, RZ, R17, P0 ;  /* 0x000000ffff069224 */ /* 0x002fe200000e0611 */
[----:B--2---:R-:W-:Y:S07]  /*5480*/  @!P2 BRA `(.L_x_102) ;  /* 0x0000004800dca947 */ /* 0x004fee0003800000 */
.L_x_210:
[----:B------:R-:W-:Y:S01]  /*5490*/  @!P1 R2UR UR5, R8 ;  /* 0x00000000080592ca */ /* 0x000fe200000e0000 */
[----:B------:R-:W-:Y:S01]  /*54a0*/  VOTEU.ALL UP0, P1 ;  /* 0x0000000000ff7886 */ /* 0x000fe20000800000 */
[----:B------:R-:W-:Y:S01]  /*54b0*/  @!P1 R2UR UR4, R6 ;  /* 0x00000000060492ca */ /* 0x000fe200000e0000 */
[----:B------:R-:W-:Y:S01]  /*54c0*/  UMOV UR16, 0x0 ;  /* 0x0000000000107882 */ /* 0x000fe20000000000 */
[----:B------:R-:W-:Y:S01]  /*54d0*/  UMOV UR17, 0x10000000 ;  /* 0x1000000000117882 */ /* 0x000fe20000000000 */
[----:B------:R-:W-:Y:S01]  /*54e0*/  UMOV UR44, UR36 ;  /* 0x00000024002c7c82 */ /* 0x000fe20008000000 */
[----:B------:R-:W-:Y:S01]  /*54f0*/  @!UP0 UIADD3 UR40, UPT, UPT, UR21, 0x200, URZ ;  /* 0x0000020015288890 */ /* 0x000fe2000fffe0ff */
[----:B-1----:R-:W-:Y:S01]  /*5500*/  @!P1 IMAD.MOV.U32 R0, RZ, RZ, 0x1000 ;  /* 0x00001000ff009424 */ /* 0x002fe200078e00ff */
[----:B------:R-:W-:Y:S01]  /*5510*/  @!UP0 UIADD3 UR10, UPT, UPT, UR42, 0x40, URZ ;  /* 0x000000402a0a8890 */ /* 0x000fe2000fffe0ff */
[----:B------:R-:W-:Y:S01]  /*5520*/  @!P1 IADD3 R8, P0, PT, R16, 0x580, RZ ;  /* 0x0000058010089810 */ /* 0x000fe20007f1e0ff */
[----:B------:R-:W-:Y:S01]  /*5530*/  @!UP0 UIADD3 UR8, UPT, UPT, UR21, 0xa00, URZ ;  /* 0x00000a0015088890 */ /* 0x000fe2000fffe0ff */
[----:B------:R-:W-:Y:S02]  /*5540*/  VOTEU.ALL UP0, P1 ;  /* 0x0000000000ff7886 */ /* 0x000fe40000800000 */
[----:B------:R-:W-:Y:S01]  /*5550*/  IMAD.U32 R10, RZ, RZ, UR5 ;  /* 0x00000005ff0a7e24 */ /* 0x000fe2000f8e00ff */
[----:B------:R-:W-:Y:S01]  /*5560*/  UMOV UR9, UR41 ;  /* 0x0000002900097c82 */ /* 0x000fe20008000000 */
[----:B------:R-:W-:Y:S01]  /*5570*/  IMAD.U32 R11, RZ, RZ, UR4 ;  /* 0x00000004ff0b7e24 */ /* 0x000fe2000f8e00ff */
[----:B------:R-:W-:Y:S01]  /*5580*/  UMOV UR11, UR43 ;  /* 0x0000002b000b7c82 */ /* 0x000fe20008000000 */
[----:B------:R-:W-:Y:S01]  /*5590*/  UMOV UR12, UR36 ;  /* 0x00000024000c7c82 */ /* 0x000fe20008000000 */
[----:B------:R-:W-:Y:S01]  /*55a0*/  @!P1 R2UR UR4, R10 ;  /* 0x000000000a0492ca */ /* 0x000fe200000e0000 */
[----:B------:R-:W-:Y:S01]  /*55b0*/  UPRMT UR6, UR47, 0x654, UR41 ;  /* 0x000006542f067896 */ /* 0x000fe20008000029 */
[----:B------:R-:W-:Y:S01]  /*55c0*/  @!P1 R2UR UR5, R11 ;  /* 0x000000000b0592ca */ /* 0x000fe200000e0000 */
[----:B------:R-:W-:Y:S11]  /*55d0*/  @!P1 IMAD.X R6, RZ, RZ, R17, P0 ;  /* 0x000000ffff069224 */ /* 0x000ff600000e0611 */
[----:B------:R-:W-:Y:S01]  /*55e0*/  @!UPT UIADD3 URZ, UPT, UPT, URZ, URZ, URZ ;  /* 0x000000fffffff290 */ /* 0x000fe2000fffe0ff */
[----:B------:R1:W-:Y:S01]  /*55f0*/  @!UP0 UTMALDG.3D [UR40], [UR4], desc[UR16] ;  /* 0x00001028040085b4 */ /* 0x0003e20008011000 */
[----:B------:R-:W-:Y:S05]  /*5600*/  VOTEU.ALL UP0, P1 ;  /* 0x0000000000ff7886 */ /* 0x000fea0000800000 */
[----:B------:R1:W-:Y:S01]  /*5610*/  @!UP0 UTMALDG.3D [UR8], [UR4], desc[UR16] ;  /* 0x00001008040085b4 */ /* 0x0003e20008011000 */
[----:B------:R1:W-:Y:S01]  /*5620*/  @!P1 SYNCS.ARRIVE.TRANS64.RED.A0TR RZ, [UR21+0xd0], R0 ;  /* 0x0000d000ffff99a7 */ /* 0x0003e20008300415 */
[----:B------:R-:W-:Y:S01]  /*5630*/  SYNCS.ARRIVE.TRANS64.RED.A1T0 RZ, [UR6], RZ ;  /* 0x000000ffffff79a7 */ /* 0x000fe20008100406 */
[----:B------:R-:W2:Y:S02]  /*5640*/  SYNCS.PHASECHK.TRANS64.TRYWAIT P2, [UR21+0xf8], R9 ;  /* 0x0000f809ff0075a7 */ /* 0x000ea40008041115 */
[----:B-12---:R-:W-:Y:S05]  /*5650*/  @!P2 BRA `(.L_x_103) ;  /* 0x000000480080a947 */ /* 0x006fea0003800000 */
.L_x_212:
        /* <DEDUP_REMOVED lines=10> */
[----:B------:R-:W-:Y:S02]  /*5700*/  @!UP0 UIADD3 UR10, UPT, UPT, UR42, 0x50, URZ ;  /* 0x000000502a0a8890 */ /* 0x000fe4000fffe0ff */
[----:B------:R-:W-:Y:S01]  /*5710*/  @!UP0 UIADD3 UR8, UPT, UPT, UR21, 0x1a00, URZ ;  /* 0x00001a0015088890 */ /* 0x000fe2000fffe0ff */
[----:B------:R-:W-:Y:S01]  /*5720*/  IMAD.U32 R10, RZ, RZ, UR5 ;  /* 0x00000005ff0a7e24 */ /* 0x000fe2000f8e00ff */
[----:B------:R-:W-:Y:S01]  /*5730*/  VOTEU.ALL UP0, P1 ;  /* 0x0000000000ff7886 */ /* 0x000fe20000800000 */
[----:B------:R-:W-:Y:S01]  /*5740*/  IMAD.U32 R11, RZ, RZ, UR4 ;  /* 0x00000004ff0b7e24 */ /* 0x000fe2000f8e00ff */
[----:B------:R-:W-:Y:S01]  /*5750*/  UMOV UR9, UR33 ;  /* 0x0000002100097c82 */ /* 0x000fe20008000000 */
[----:B------:R-:W-:Y:S01]  /*5760*/  UMOV UR11, UR43 ;  /* 0x0000002b000b7c82 */ /* 0x000fe20008000000 */
[----:B------:R-:W-:Y:S01]  /*5770*/  @!P1 R2UR UR4, R10 ;  /* 0x000000000a0492ca */ /* 0x000fe200000e0000 */
[----:B------:R-:W-:Y:S01]  /*5780*/  UMOV UR12, UR36 ;  /* 0x00000024000c7c82 */ /* 0x000fe20008000000 */
[----:B------:R-:W-:Y:S01]  /*5790*/  @!P1 R2UR UR5, R11 ;  /* 0x000000000b0592ca */ /* 0x000fe200000e0000 */
[----:B------:R-:W-:Y:S01]  /*57a0*/  UPRMT UR6, UR47, 0x654, UR33 ;  /* 0x000006542f067896 */ /* 0x000fe20008000021 */
[----:B------:R-:W-:Y:S11]  /*57b0*/  @!P1 IMAD.X R6, RZ, RZ, R17, P0 ;  /* 0x000000ffff069224 */ /* 0x000ff600000e0611 */
[----:B------:R1:W-:Y:S01]  /*57c0*/  @!UP0 UTMALDG.3D [UR32], [UR4], desc[UR16] ;  /* 0x00001020040085b4 */ /* 0x0003e20008011000 */
[----:B------:R-:W-:Y:S05]  /*57d0*/  VOTEU.ALL UP0, P1 ;  /* 0x0000000000ff7886 */ /* 0x000fea0000800000 */
[----:B------:R1:W-:Y:S01]  /*57e0*/  @!UP0 UTMALDG.3D [UR8], [UR4], desc[UR16] ;  /* 0x00001008040085b4 */ /* 0x0003e20008011000 */
[----:B------:R1:W-:Y:S01]  /*57f0*/  @!P1 SYNCS.ARRIVE.TRANS64.RED.A0TR RZ, [UR21+0xd8], R0 ;  /* 0x0000d800ffff99a7 */ /* 0x0003e20008300415 */
[----:B------:R-:W-:Y:S01]  /*5800*/  SYNCS.ARRIVE.TRANS64.RED.A1T0 RZ, [UR6], RZ ;  /* 0x000000ffffff79a7 */ /* 0x000fe20008100406 */
[----:B------:R-:W2:Y:S02]  /*5810*/  SYNCS.PHASECHK.TRANS64.TRYWAIT P2, [UR21+0x100], R9 ;  /* 0x00010009ff0075a7 */ /* 0x000ea40008041115 */
[----:B-12---:R-:W-:Y:S05]  /*5820*/  @!P2 BRA `(.L_x_104) ;  /* 0x000000480024a947 */ /* 0x006fea0003800000 */
.L_x_214:
        /* <DEDUP_REMOVED lines=9> */
[----:B------:R-:W-:Y:S01]  /*58c0*/  VIADD R14, R14, 0x1 ;  /* 0x000000010e0e7836 */ /* 0x000fe20000000000 */
        /* <DEDUP_REMOVED lines=10> */
[----:B------:R-:W-:Y:S01]  /*5970*/  UMOV UR12, UR36 ;  /* 0x00000024000c7c82 */ /* 0x000fe20008000000 */
[----:B------:R-:W-:Y:S11]  /*5980*/  UPRMT UR6, UR47, 0x654, UR25 ;  /* 0x000006542f067896 */ /* 0x000ff60008000019 */
[----:B------:R1:W-:Y:S01]  /*5990*/  @!UP0 UTMALDG.3D [UR24], [UR4], desc[UR16] ;  /* 0x00001018040085b4 */ /* 0x0003e20008011000 */
[----:B------:R-:W-:Y:S05]  /*59a0*/  VOTEU.ALL UP0, P1 ;  /* 0x0000000000ff7886 */ /* 0x000fea0000800000 */
[----:B------:R1:W-:Y:S01]  /*59b0*/  @!UP0 UTMALDG.3D [UR8], [UR4], desc[UR16] ;  /* 0x00001008040085b4 */ /* 0x0003e20008011000 */
[----:B------:R1:W-:Y:S01]  /*59c0*/  @!P1 SYNCS.ARRIVE.TRANS64.RED.A0TR RZ, [UR21+0xe0], R0 ;  /* 0x0000e000ffff99a7 */ /* 0x0003e20008300415 */
[----:B------:R-:W-:Y:S01]  /*59d0*/  SYNCS.ARRIVE.TRANS64.RED.A1T0 RZ, [UR6], RZ ;  /* 0x000000ffffff79a7 */ /* 0x000fe20008100406 */
[----:B------:R-:W2:Y:S02]  /*59e0*/  SYNCS.PHASECHK.TRANS64.TRYWAIT P0, [UR21+0x108], R9 ;  /* 0x00010809ff0075a7 */ /* 0x000ea40008001115 */
[----:B-12---:R-:W-:Y:S05]  /*59f0*/  @!P0 BRA `(.L_x_105) ;  /* 0x0000004400c88947 */ /* 0x006fea0003800000 */
.L_x_216:
[----:B------:R-:W-:Y:S01]  /*5a00*/  UIADD3 UR24, UPT, UPT, UR13, UR63, URZ ;  /* 0x0000003f0d187290 */ /* 0x000fe2000fffe0ff */
[----:B------:R-:W-:Y:S01]  /*5a10*/  @!P1 IADD3 R6, P0, PT, R16, 0x580, RZ ;  /* 0x0000058010069810 */ /* 0x000fe20007f1e0ff */
[----:B------:R-:W-:Y:S01]  /*5a20*/  UPLOP3.LUT UP2, UPT, UPT, UPT, UPT, 0x80, 0x8 ;  /* 0x000000000008789c */ /* 0x000fe20003f4f070 */
[----:B------:R-:W-:Y:S01]  /*5a30*/  R2UR UR26, R50 ;  /* 0x00000000321a72ca */ /* 0x000fe200000e0000 */
[----:B------:R-:W-:Y:S01]  /*5a40*/  VOTEU.ALL UP0, P1 ;  /* 0x0000000000ff7886 */ /* 0x000fe20000800000 */
[----:B------:R-:W-:Y:S01]  /*5a50*/  @!P1 R2UR UR5, R6 ;  /* 0x00000000060592ca */ /* 0x000fe200000e0000 */
[----:B-1----:R-:W-:Y:S01]  /*5a60*/  @!P1 IMAD.X R0, RZ, RZ, R17, P0 ;  /* 0x000000ffff009224 */ /* 0x002fe200000e0611 */
[----:B------:R-:W-:Y:S01]  /*5a70*/  UMOV UR6, 0x0 ;  /* 0x0000000000067882 */ /* 0x000fe20000000000 */
[----:B------:R-:W-:Y:S01]  /*5a80*/  UMOV UR7, 0x10000000 ;  /* 0x1000000000077882 */ /* 0x000fe20000000000 */
[----:B------:R-:W-:Y:S01]  /*5a90*/  @!UP0 UIADD3 UR18, UPT, UPT, UR42, 0x30, URZ ;  /* 0x000000302a128890 */ /* 0x000fe2000fffe0ff */
[----:B------:R-:W-:Y:S01]  /*5aa0*/  ISETP.NE.AND P0, PT, R14, 0x2, PT ;  /* 0x000000020e00780c */ /* 0x000fe20003f05270 */
[----:B------:R-:W-:Y:S01]  /*5ab0*/  @!UP0 UIADD3 UR16, UPT, UPT, UR21, 0x3200, URZ ;  /* 0x0000320015108890 */ /* 0x000fe2000fffe0ff */
[----:B------:R-:W-:Y:S01]  /*5ac0*/  @!P1 R2UR UR4, R0 ;  /* 0x00000000000492ca */ /* 0x000fe200000e0000 */
[----:B------:R-:W-:Y:S01]  /*5ad0*/  @!UP0 UIADD3 UR17, UPT, UPT, UR21, 0xe8, URZ ;  /* 0x000000e815118890 */ /* 0x000fe2000fffe0ff */
[----:B------:R-:W-:Y:S01]  /*5ae0*/  SEL R0, RZ, 0x1, P0 ;  /* 0x00000001ff007807 */ /* 0x000fe20000000000 */
[----:B------:R-:W-:Y:S01]  /*5af0*/  @!UP0 UIADD3 UR10, UPT, UPT, UR42, 0x70, URZ ;  /* 0x000000702a0a8890 */ /* 0x000fe2000fffe0ff */
[----:B------:R-:W-:Y:S01]  /*5b00*/  LOP3.LUT R15, R15, 0x1, RZ, 0x3c, !PT ;  /* 0x000000010f0f7812 */ /* 0x000fe200078e3cff */
[----:B------:R-:W-:Y:S01]  /*5b10*/  @!UP0 UIADD3 UR8, UPT, UPT, UR21, 0x3a00, URZ ;  /* 0x00003a0015088890 */ /* 0x000fe2000fffe0ff */
[----:B------:R-:W-:Y:S01]  /*5b20*/  IMAD.U32 R8, RZ, RZ, UR5 ;  /* 0x00000005ff087e24 */ /* 0x000fe2000f8e00ff */
[----:B------:R-:W-:Y:S01]  /*5b30*/  VOTEU.ALL UP0, P1 ;  /* 0x0000000000ff7886 */ /* 0x000fe20000800000 */
[----:B------:R-:W-:Y:S01]  /*5b40*/  UMOV UR19, UR43 ;  /* 0x0000002b00137c82 */ /* 0x000fe20008000000 */
[----:B------:R-:W-:Y:S01]  /*5b50*/  UMOV UR20, UR36 ;  /* 0x0000002400147c82 */ /* 0x000fe20008000000 */
[----:B------:R-:W-:Y:S01]  /*5b60*/  UMOV UR11, UR43 ;  /* 0x0000002b000b7c82 */ /* 0x000fe20008000000 */
[----:B------:R-:W-:Y:S01]  /*5b70*/  UMOV UR12, UR36 ;  /* 0x00000024000c7c82 */ /* 0x000fe20008000000 */
[----:B------:R-:W-:Y:S01]  /*5b80*/  UMOV UR9, UR17 ;  /* 0x0000001100097c82 */ /* 0x000fe20008000000 */
[----:B------:R-:W-:Y:S01]  /*5b90*/  IMAD.U32 R9, RZ, RZ, UR4 ;  /* 0x00000004ff097e24 */ /* 0x000fe2000f8e00ff */
[----:B------:R-:W-:Y:S01]  /*5ba0*/  @!P1 R2UR UR4, R8 ;  /* 0x00000000080492ca */ /* 0x000fe200000e0000 */
[----:B------:R-:W-:Y:S01]  /*5bb0*/  UMOV UR36, UR29 ;  /* 0x0000001d00247c82 */ /* 0x000fe20008000000 */
[----:B------:R-:W-:Y:S02]  /*5bc0*/  LOP3.LUT R13, R13, R0, RZ, 0x3c, !PT ;  /* 0x000000000d0d7212 */ /* 0x000fe400078e3cff */
[----:B------:R-:W-:Y:S02]  /*5bd0*/  @!P1 R2UR UR5, R9 ;  /* 0x00000000090592ca */ /* 0x000fe400000e0000 */
[----:B------:R-:W-:Y:S11]  /*5be0*/  SEL R14, R14, RZ, P0 ;  /* 0x000000ff0e0e7207 */ /* 0x000ff60000000000 */
[----:B------:R1:W-:Y:S01]  /*5bf0*/  @!UP0 UTMALDG.3D [UR16], [UR4], desc[UR6] ;  /* 0x00000610040085b4 */ /* 0x0003e20008011000 */
[----:B------:R-:W-:Y:S05]  /*5c00*/  VOTEU.ALL UP0, P1 ;  /* 0x0000000000ff7886 */ /* 0x000fea0000800000 */
[----:B------:R2:W-:Y:S01]  /*5c10*/  @!UP0 UTMALDG.3D [UR8], [UR4], desc[UR6] ;  /* 0x00000608040085b4 */ /* 0x0005e20008011000 */
[----:B------:R2:W-:Y:S01]  /*5c20*/  @!P1 SYNCS.ARRIVE.TRANS64.RED.A0TR RZ, [UR21+0xe8], R7 ;  /* 0x0000e807ffff99a7 */ /* 0x0005e20008300415 */
[----:B------:R-:W-:Y:S01]  /*5c30*/  SYNCS.ARRIVE.TRANS64.RED.A1T0 RZ, [UR37], RZ ;  /* 0x000000ffffff79a7 */ /* 0x000fe20008100425 */
[----:B-1----:R-:W-:Y:S01]  /*5c40*/  UIADD3 UR20, UPT, UPT, UR14, UR26, URZ ;  /* 0x0000001a0e147290 */ /* 0x002fe2000fffe0ff */
[----:B------:R-:W-:Y:S11]  /*5c50*/  BRA.U UP1, `(.L_x_106) ;  /* 0xfffffff101047547 */ /* 0x000ff6000b83ffff */
[----:B------:R-:W-:-:S04]  /*5c60*/  SHF.L.U32 R2, R15, 0x1f, RZ ;  /* 0x0000001f0f027819 */ /* 0x000fc800000006ff */
[----:B------:R-:W1:Y:S02]  /*5c70*/  SYNCS.PHASECHK.TRANS64.TRYWAIT P0, [UR21+0xf0], R2 ;  /* 0x0000f002ff0075a7 */ /* 0x000e640008001115 */
[----:B-1----:R-:W-:Y:S05]  /*5c80*/  @!P0 BRA `(.L_x_107) ;  /* 0x00000044003c8947 */ /* 0x002fea0003800000 */
.L_x_218:
[----:B------:R-:W3:Y:S02]  /*5c90*/  SYNCS.PHASECHK.TRANS64.TRYWAIT P0, [UR21+0xf8], R2 ;  /* 0x0000f802ff0075a7 */ /* 0x000ee40008001115 */
[----:B---3--:R-:W-:Y:S05]  /*5ca0*/  @!P0 BRA `(.L_x_108) ;  /* 0x00000044004c8947 */ /* 0x008fea0003800000 */
.L_x_220:
[----:B------:R-:W3:Y:S02]  /*5cb0*/  SYNCS.PHASECHK.TRANS64.TRYWAIT P0, [UR21+0x100], R2 ;  /* 0x00010002ff0075a7 */ /* 0x000ee40008001115 */
[----:B---3--:R-:W-:Y:S05]  /*5cc0*/  @!P0 BRA `(.L_x_109) ;  /* 0x00000044005c8947 */ /* 0x008fea0003800000 */
.L_x_222:
[----:B-1----:R-:W-:-:S07]  /*5cd0*/  MOV R0, UR21 ;  /* 0x0000001500007c02 */ /* 0x002fce0008000f00 */
.L_x_110:
[----:B-1----:R-:W-:-:S04]  /*5ce0*/  SHF.L.U32 R2, R15, 0x1f, RZ ;  /* 0x0000001f0f027819 */ /* 0x002fc800000006ff */
[----:B------:R1:W3:Y:S03]  /*5cf0*/  SYNCS.PHASECHK.TRANS64.TRYWAIT P0, [R0+URZ+0x108], R2 ;  /* 0x00010802000075a7 */ /* 0x0002e600080011ff */
[----:B---3--:R-:W-:Y:S05]  /*5d00*/  @!P0 NANOSLEEP.SYNCS 0x989680 ;  /* 0x009896800000895d */ /* 0x008fea0003900000 */
[----:B------:R-:W3:Y:S02]  /*5d10*/  @!P0 SYNCS.PHASECHK.TRANS64 P0, [R0+URZ+0x108], R2 ;  /* 0x00010802000085a7 */ /* 0x000ee400080010ff */
[----:B--23--:R-:W-:Y:S05]  /*5d20*/  @P0 EXIT ;  /* 0x000000000000094d */ /* 0x00cfea0003800000 */
[----:B------:R-:W-:Y:S05]  /*5d30*/  BRA `(.L_x_110) ;  /* 0xfffffffc00e87947 */ /* 0x000fea000383ffff */
.L_x_95:
[----:B------:R-:W-:-:S06]  /*5d40*/  UISETP.GE.AND UP0, UPT, UR25, 0x4, UPT ;  /* 0x000000041900788c */ /* 0x000fcc000bf06270 */
[----:B------:R-:W-:-:S13]  /*5d50*/  PLOP3.LUT P0, PT, PT, PT, UP0, 0x80, 0x8 ;  /* 0x000000000008781c */ /* 0x000fda0003f0f008 */
[----:B------:R-:W-:Y:S05]  /*5d60*/  @!P0 EXIT ;  /* 0x000000000000894d */ /* 0x000fea0003800000 */
[----:B------:R-:W-:Y:S01]  /*5d70*/  BAR.SYNC.DEFER_BLOCKING 0x6, 0xa0 ;  /* 0x0182800000007b1d */ /* 0x000fe20000010000 */
[C---:B------:R-:W-:Y:S01]  /*5d80*/  IMAD.SHL.U32 R45, R60.reuse, 0x10, RZ ;  /* 0x000000103c2d7824 */ /* 0x040fe200078e00ff */
[C---:B------:R-:W-:Y:S01]  /*5d90*/  SHF.L.U32 R3, R47.reuse, 0x15, RZ ;  /* 0x000000152f037819 */ /* 0x040fe200000006ff */
[C---:B------:R-:W-:Y:S02]  /*5da0*/  IMAD.U32 R23, R60.reuse, 0x10000, RZ ;  /* 0x000100003c177824 */ /* 0x040fe400078e00ff */
[----:B------:R-:W-:Y:S02]  /*5db0*/  HFMA2 R59, -RZ, RZ, 0, 5.9604644775390625e-08 ;  /* 0x00000001ff3b7431 */ /* 0x000fe400000001ff */
[----:B------:R-:W-:Y:S01]  /*5dc0*/  IMAD.SHL.U32 R2, R60, 0x2, RZ ;  /* 0x000000023c027824 */ /* 0x000fe200078e00ff */
[----:B------:R-:W-:Y:S01]  /*5dd0*/  UMOV UR43, 0x400 ;  /* 0x00000400002b7882 */ /* 0x000fe20000000000 */
[----:B------:R-:W1:Y:S01]  /*5de0*/  LDCU.64 UR4, c[0x0][0x890] ;  /* 0x00011200ff0477ac */ /* 0x000e620008000a00 */
[----:B------:R-:W2:Y:S01]  /*5df0*/  LDC.64 R42, c[0x0][0x8b0] ;  /* 0x00022c00ff2a7b82 */ /* 0x000ea20000000a00 */
[----:B------:R-:W-:Y:S01]  /*5e00*/  IMAD.SHL.U32 R6, R47, 0x200, RZ ;  /* 0x000002002f067824 */ /* 0x000fe200078e00ff */
[C---:B------:R-:W-:Y:S01]  /*5e10*/  LOP3.LUT R7, R45.reuse, 0x40, RZ, 0xc0, !PT ;  /* 0x000000402d077812 */ /* 0x040fe200078ec0ff */
[----:B------:R-:W-:Y:S01]  /*5e20*/  ULEA UR43, UR47, UR43, 0x18 ;  /* 0x0000002b2f2b7291 */ /* 0x000fe2000f8ec0ff */
[----:B------:R-:W-:Y:S01]  /*5e30*/  LOP3.LUT R44, R45, 0x5b0, RZ, 0xc0, !PT ;  /* 0x000005b02d2c7812 */ /* 0x000fe200078ec0ff */
[----:B------:R-:W-:Y:S01]  /*5e40*/  IMAD.MOV.U32 R22, RZ, RZ, RZ ;  /* 0x000000ffff167224 */ /* 0x000fe200078e00ff */
[----:B------:R-:W-:Y:S01]  /*5e50*/  LOP3.LUT R3, R3, 0x200000, RZ, 0xc0, !PT ;  /* 0x0020000003037812 */ /* 0x000fe200078ec0ff */
[----:B------:R-:W-:Y:S01]  /*5e60*/  IMAD.MOV.U32 R58, RZ, RZ, RZ ;  /* 0x000000ffff3a7224 */ /* 0x000fe200078e00ff */
[----:B------:R-:W3:Y:S01]  /*5e70*/  LDC.64 R40, c[0x0][0x8a8] ;  /* 0x00022a00ff287b82 */ /* 0x000ee20000000a00 */
[----:B------:R-:W-:Y:S01]  /*5e80*/  LOP3.LUT R2, R7, 0x8, R2, 0xf8, !PT ;  /* 0x0000000807027812 */ /* 0x000fe200078ef802 */
[----:B------:R-:W-:Y:S01]  /*5e90*/  IMAD.MOV.U32 R55, RZ, RZ, RZ ;  /* 0x000000ffff377224 */ /* 0x000fe200078e00ff */
[----:B------:R-:W-:Y:S01]  /*5ea0*/  LOP3.LUT R44, R44, 0x200, R6, 0xf8, !PT ;  /* 0x000002002c2c7812 */ /* 0x000fe200078ef806 */
[----:B------:R-:W4:Y:S01]  /*5eb0*/  LDCU UR60, c[0x0][0x370] ;  /* 0x00006e00ff3c77ac */ /* 0x000f220008000800 */
[----:B------:R-:W-:-:S02]  /*5ec0*/  LOP3.LUT R23, R3, 0x400000, R23, 0xf8, !PT ;  /* 0x0040000003177812 */ /* 0x000fc400078ef817 */
[----:B------:R-:W-:Y:S01]  /*5ed0*/  LOP3.LUT P0, RZ, R45, 0x40, RZ, 0xc0, !PT ;  /* 0x000000402dff7812 */ /* 0x000fe2000780c0ff */
[----:B------:R-:W4:Y:S01]  /*5ee0*/  LDS R0, [UR43+0x1d0] ;  /* 0x0001d02bff007984 */ /* 0x000f220008000800 */
[----:B-1----:R-:W-:Y:S01]  /*5ef0*/  IMAD.U32 R49, RZ, RZ, UR4 ;  /* 0x00000004ff317e24 */ /* 0x002fe2000f8e00ff */
[----:B------:R-:W-:Y:S01]  /*5f00*/  UIADD3 UR4, UPT, UPT, UR43, 0x200, URZ ;  /* 0x000002002b047890 */ /* 0x000fe2000fffe0ff */
[----:B------:R-:W-:Y:S01]  /*5f10*/  LOP3.LUT R44, R44, R2, RZ, 0xfc, !PT ;  /* 0x000000022c2c7212 */ /* 0x000fe200078efcff */
[----:B------:R-:W-:Y:S01]  /*5f20*/  IMAD.U32 R48, RZ, RZ, UR5 ;  /* 0x00000005ff307e24 */ /* 0x000fe2000f8e00ff */
[----:B------:R-:W-:Y:S01]  /*5f30*/  P2R R2, PR, RZ, 0x1 ;  /* 0x00000001ff027803 */ /* 0x000fe20000000000 */
[----:B------:R-:W1:Y:S01]  /*5f40*/  LDCU UR42, c[0x0][0xb0c] ;  /* 0x00016180ff2a77ac */ /* 0x000e620008000800 */
[----:B------:R-:W-:Y:S01]  /*5f50*/  LOP3.LUT R60, R60, 0x60, RZ, 0xc0, !PT ;  /* 0x000000603c3c7812 */ /* 0x000fe200078ec0ff */
[----:B------:R-:W-:Y:S01]  /*5f60*/  IMAD.U32 R52, RZ, RZ, UR4 ;  /* 0x00000004ff347e24 */ /* 0x000fe2000f8e00ff */
[----:B------:R-:W-:Y:S01]  /*5f70*/  MOV R57, RZ ;  /* 0x000000ff00397202 */ /* 0x000fe20000000f00 */
[----:B------:R-:W1:Y:S01]  /*5f80*/  LDCU UR39, c[0x0][0xb30] ;  /* 0x00016600ff2777ac */ /* 0x000e620008000800 */
[----:B------:R-:W1:Y:S01]  /*5f90*/  LDCU.64 UR54, c[0x0][0x888] ;  /* 0x00011100ff3677ac */ /* 0x000e620008000a00 */
[----:B------:R-:W1:Y:S01]  /*5fa0*/  LDCU.64 UR40, c[0x0][0xb28] ;  /* 0x00016500ff2877ac */ /* 0x000e620008000a00 */
[----:B------:R-:W1:Y:S01]  /*5fb0*/  LDCU.128 UR56, c[0x0][0xb10] ;  /* 0x00016200ff3877ac */ /* 0x000e620008000c00 */
[----:B------:R-:W1:Y:S01]  /*5fc0*/  LDCU UR53, c[0x0][0x374] ;  /* 0x00006e80ff3577ac */ /* 0x000e620008000800 */
[----:B------:R-:W-:Y:S01]  /*5fd0*/  UMOV UR52, URZ ;  /* 0x000000ff00347c82 */ /* 0x000fe20008000000 */
[----:B------:R-:W-:Y:S01]  /*5fe0*/  UMOV UR46, URZ ;  /* 0x000000ff002e7c82 */ /* 0x000fe20008000000 */
[----:B-1234-:R-:W-:-:S07]  /*5ff0*/  IMAD.IADD R23, R0, 0x1, R23 ;  /* 0x0000000100177824 */ /* 0x01efce00078e0217 */
.L_x_154:
[----:B------:R-:W-:Y:S02]  /*6000*/  LEA R3, R55, UR43, 0x3 ;  /* 0x0000002b37037c11 */ /* 0x000fe4000f8e18ff */
[----:B------:R-:W-:Y:S02]  /*6010*/  SHF.L.U32 R0, R57, 0x1f, RZ ;  /* 0x0000001f39007819 */ /* 0x000fe400000006ff */
[----:B-1----:R-:W-:Y:S02]  /*6020*/  LEA R4, R55, UR43, 0x4 ;  /* 0x0000002b37047c11 */ /* 0x002fe4000f8e20ff */
[----:B------:R-:W1:Y:S02]  /*6030*/  SYNCS.PHASECHK.TRANS64.TRYWAIT P0, [R3+URZ+0x120], R0 ;  /* 0x00012000030075a7 */ /* 0x000e6400080011ff */
[----:B-1----:R-:W-:Y:S05]  /*6040*/  @!P0 BRA `(.L_x_111) ;  /* 0x0000004000948947 */ /* 0x002fea0003800000 */
.L_x_223:
        /* <DEDUP_REMOVED lines=8> */
[----:B--2---:R-:W-:Y:S11]  /*60d0*/  LOP3.LUT P0, RZ, R6, 0x1, RZ, 0xc0, !PT ;  /* 0x0000000106ff7812 */ /* 0x004ff6000780c0ff */
[----:B------:R-:W-:Y:S02]  /*60e0*/  @!UPT UIADD3 URZ, UPT, UPT, URZ, URZ, URZ ;  /* 0x000000fffffff290 */ /* 0x000fe4000fffe0ff */
[----:B---3--:R-:W-:Y:S01]  /*60f0*/  VOTEU.ANY UP1, P0 ;  /* 0x0000000000ff7886 */ /* 0x008fe20000020100 */
[----:B------:R-:W-:Y:S01]  /*6100*/  PLOP3.LUT P0, PT, PT, PT, UP1, 0x80, 0x8 ;  /* 0x000000000008781c */ /* 0x000fe20003f0f018 */
[----:B------:R-:W-:Y:S11]  /*6110*/  UP2UR UR62, UPR, URZ, 0x2 ;  /* 0x00000002ff3e7883 */ /* 0x000ff60008000000 */
[----:B------:R-:W-:Y:S01]  /*6120*/  @!UPT UIADD3 URZ, UPT, UPT, URZ, URZ, URZ ;  /* 0x000000fffffff290 */ /* 0x000fe2000fffe0ff */
[----:B-1----:R-:W-:Y:S02]  /*6130*/  @P0 SHF.R.U32.HI R0, RZ, 0x10, R5 ;  /* 0x00000010ff000819 */ /* 0x002fe40000011605 */
        /* <DEDUP_REMOVED lines=12> */
[----:B------:R-:W2:Y:S01]  /*6200*/  LDCU UR12, c[0x0][0xb20] ;  /* 0x00016400ff0c77ac */ /* 0x000ea20008000800 */
[----:B------:R-:W-:Y:S02]  /*6210*/  UIMAD.WIDE.U32 UR4, UR53, UR59, URZ ;  /* 0x0000003b350472a5 */ /* 0x000fe4000f8e00ff */
[----:B------:R-:W-:Y:S02]  /*6220*/  UIMAD.WIDE.U32 UR6, UR60, UR56, URZ ;  /* 0x000000383c0672a5 */ /* 0x000fe4000f8e00ff */
[----:B------:R-:W-:Y:S02]  /*6230*/  UISETP.NE.AND UP0, UPT, UR58, 0x1, UPT ;  /* 0x000000013a00788c */ /* 0x000fe4000bf05270 */
[----:B------:R-:W-:Y:S02]  /*6240*/  UIMAD.WIDE.U32 UR8, UR37, UR59, URZ ;  /* 0x0000003b250872a5 */ /* 0x000fe4000f8e00ff */
[----:B------:R-:W-:Y:S02]  /*6250*/  UIMAD.WIDE.U32 UR10, UR38, UR56, URZ ;  /* 0x00000038260a72a5 */ /* 0x000fe4000f8e00ff */
[----:B------:R-:W-:Y:S02]  /*6260*/  UISETP.NE.AND UP1, UPT, UR42, 0x1, UPT ;  /* 0x000000012a00788c */ /* 0x000fe4000bf25270 */
[----:B------:R-:W-:Y:S01]  /*6270*/  UISETP.NE.AND UP2, UPT, UR45, 0x1, UPT ;  /* 0x000000012d00788c */ /* 0x000fe2000bf45270 */
[----:B------:R-:W-:Y:S02]  /*6280*/  UMOV UR4, UR5 ;  /* 0x0000000500047c82 */ /* 0x000fe40008000000 */
[----:B--2---:R-:W-:Y:S03]  /*6290*/  USHF.R.U32.HI UR5, URZ, UR12, UR4 ;  /* 0x0000000cff057299 */ /* 0x004fe60008011604 */
[----:B------:R-:W-:Y:S02]  /*62a0*/  UMOV UR4, UR7 ;  /* 0x0000000700047c82 */ /* 0x000fe40008000000 */
[----:B------:R-:W-:Y:S02]  /*62b0*/  USHF.R.U32.HI UR7, URZ, UR57, UR4 ;  /* 0x00000039ff077299 */ /* 0x000fe40008011604 */
[----:B------:R-:W-:Y:S02]  /*62c0*/  USEL UR4, UR53, UR5, !UP0 ;  /* 0x0000000535047287 */ /* 0x000fe4000c000000 */
[----:B------:R-:W-:Y:S01]  /*62d0*/  USEL UR7, UR60, UR7, !UP1 ;  /* 0x000000073c077287 */ /* 0x000fe2000c800000 */
[----:B------:R-:W-:Y:S01]  /*62e0*/  UMOV UR5, UR9 ;  /* 0x0000000900057c82 */ /* 0x000fe20008000000 */
[----:B------:R-:W-:Y:S02]  /*62f0*/  UIMAD.WIDE.U32 UR8, UR4, UR40, URZ ;  /* 0x00000028040872a5 */ /* 0x000fe4000f8e00ff */
[----:B------:R-:W-:Y:S03]  /*6300*/  USHF.R.U32.HI UR6, URZ, UR12, UR5 ;  /* 0x0000000cff067299 */ /* 0x000fe60008011605 */
[----:B------:R-:W-:Y:S01]  /*6310*/  UMOV UR5, UR11 ;  /* 0x0000000b00057c82 */ /* 0x000fe20008000000 */
[----:B------:R-:W-:Y:S02]  /*6320*/  UIMAD.WIDE.U32 UR10, UR7, UR40, URZ ;  /* 0x00000028070a72a5 */ /* 0x000fe4000f8e00ff */
[----:B------:R-:W-:Y:S02]  /*6330*/  USHF.R.U32.HI UR12, URZ, UR57, UR5 ;  /* 0x00000039ff0c7299 */ /* 0x000fe40008011605 */
[----:B------:R-:W-:Y:S01]  /*6340*/  USEL UR6, UR37, UR6, !UP0 ;  /* 0x0000000625067287 */ /* 0x000fe2000c000000 */
[----:B------:R-:W-:Y:S02]  /*6350*/  UMOV UR5, UR9 ;  /* 0x0000000900057c82 */ /* 0x000fe40008000000 */
[----:B------:R-:W-:Y:S01]  /*6360*/  UMOV UR10, UR11 ;  /* 0x0000000b000a7c82 */ /* 0x000fe20008000000 */
[----:B------:R-:W-:Y:S02]  /*6370*/  @UP2 USHF.R.U32.HI UR4, URZ, UR41, UR5 ;  /* 0x00000029ff042299 */ /* 0x000fe40008011605 */
[----:B------:R-:W-:Y:S02]  /*6380*/  @UP2 USHF.R.U32.HI UR7, URZ, UR41, UR10 ;  /* 0x00000029ff072299 */ /* 0x000fe4000801160a */
[----:B------:R-:W-:Y:S02]  /*6390*/  UIMAD UR4, UR45, UR4, URZ ;  /* 0x000000042d0472a4 */ /* 0x000fe4000f8e02ff */
        /* <DEDUP_REMOVED lines=8> */
[----:B------:R-:W-:Y:S02]  /*6420*/  USEL UR11, UR6, UR4, !UP2 ;  /* 0x00000004060b7287 */ /* 0x000fe4000d000000 */
[----:B------:R-:W-:Y:S02]  /*6430*/  UIADD3 UR8, UPT, UPT, -UR5, URZ, URZ ;  /* 0x000000ff05087290 */ /* 0x000fe4000fffe1ff */
[----:B------:R-:W-:Y:S01]  /*6440*/  UIADD3 UR10, UPT, UPT, -UR11, URZ, URZ ;  /* 0x000000ff0b0a7290 */ /* 0x000fe2000fffe1ff */
[----:B------:R-:W-:Y:S01]  /*6450*/  @!UP0 UMOV UR4, UR9 ;  /* 0x0000000900048c82 */ /* 0x000fe20008000000 */
[----:B------:R-:W-:Y:S02]  /*6460*/  UIADD3 UR9, UPT, UPT, -UR6, URZ, URZ ;  /* 0x000000ff06097290 */ /* 0x000fe4000fffe1ff */
[----:B------:R-:W-:Y:S02]  /*6470*/  @!UP0 USHF.R.U32.HI UR4, URZ, UR41, UR4 ;  /* 0x00000029ff048299 */ /* 0x000fe40008011604 */
[----:B------:R-:W-:Y:S02]  /*6480*/  UIMAD UR10, UR45, UR10, UR6 ;  /* 0x0000000a2d0a72a4 */ /* 0x000fe4000f8e0206 */
[----:B------:R-:W-:Y:S04]  /*6490*/  @!UP0 USEL UR4, UR5, UR4, !UP2 ;  /* 0x0000000405048287 */ /* 0x000fe8000d000000 */
[----:B------:R-:W-:Y:S02]  /*64a0*/  @!UP0 UIMAD UR10, UR7, UR10, UR4 ;  /* 0x0000000a070a82a4 */ /* 0x000fe4000f8e0204 */
[----:B------:R-:W-:Y:S02]  /*64b0*/  @!UP0 UIADD3 UR11, UPT, UPT, UR11, -UR4, URZ ;  /* 0x800000040b0b8290 */ /* 0x000fe4000fffe0ff */
[----:B------:R-:W-:Y:S02]  /*64c0*/  UIMAD UR7, UR42, UR8, UR38 ;  /* 0x000000082a0772a4 */ /* 0x000fe4000f8e0226 */
[----:B------:R-:W-:Y:S02]  /*64d0*/  @!UP0 UIMAD UR6, UR11, UR45, UR5 ;  /* 0x0000002d0b0682a4 */ /* 0x000fe4000f8e0205 */
[----:B------:R-:W-:Y:S01]  /*64e0*/  UIMAD UR4, UR58, UR9, UR37 ;  /* 0x000000093a0472a4 */ /* 0x000fe2000f8e0225 */
[----:B------:R-:W-:Y:S02]  /*64f0*/  @!UP0 UMOV UR5, UR10 ;  /* 0x0000000a00058c82 */ /* 0x000fe40008000000 */
[----:B------:R-:W-:Y:S02]  /*6500*/  UIMAD UR38, UR5, UR42, UR7 ;  /* 0x0000002a052672a4 */ /* 0x000fe4000f8e0207 */
[----:B------:R-:W-:Y:S11]  /*6510*/  UIMAD UR37, UR6, UR58, UR4 ;  /* 0x0000003a062572a4 */ /* 0x000ff6000f8e0204 */
[----:B------:R-:W-:Y:S01]  /*6520*/  @!UPT UIADD3 URZ, UPT, UPT, URZ, URZ, URZ ;  /* 0x000000fffffff290 */ /* 0x000fe2000fffe0ff */
.L_x_112:
[----:B------:R-:W-:Y:S01]  /*6530*/  UISETP.NE.AND UP0, UPT, UR39, 0x1, UPT ;  /* 0x000000012700788c */ /* 0x000fe2000bf05270 */
[----:B------:R-:W-:Y:S01]  /*6540*/  LOP3.LUT P0, RZ, R52, 0x90, RZ, 0xc0, !PT ;  /* 0x0000009034ff7812 */ /* 0x000fe2000780c0ff */
[----:B------:R-:W-:Y:S01]  /*6550*/  USHF.L.U32 UR50, UR20, 0x6, URZ ;  /* 0x0000000614327899 */ /* 0x000fe200080006ff */
[----:B------:R-:W-:Y:S01]  /*6560*/  BSSY.RECONVERGENT B6, `(.L_x_113) ;  /* 0x0000034000067945 */ /* 0x000fe20003800200 */
[----:B------:R-:W-:Y:S01]  /*6570*/  USHF.L.U32 UR49, UR24, 0x7, URZ ;  /* 0x0000000718317899 */ /* 0x000fe200080006ff */
[----:B------:R-:W-:Y:S06]  /*6580*/  IADD3 R55, PT, PT, R55, 0x1, RZ ;  /* 0x0000000137377810 */ /* 0x000fec0007ffe0ff */
[----:B------:R-:W2:Y:S01]  /*6590*/  @!UP0 LDCU.128 UR12, c[0x0][0xb10] ;  /* 0x00016200ff0c87ac */ /* 0x000ea20008000c00 */
[----:B------:R-:W3:Y:S01]  /*65a0*/  @!UP0 LDCU UR5, c[0x0][0xb0c] ;  /* 0x00016180ff0587ac */ /* 0x000ee20008000800 */
[----:B------:R-:W4:Y:S01]  /*65b0*/  @!UP0 LDCU UR10, c[0x0][0xb20] ;  /* 0x00016400ff0a87ac */ /* 0x000f220008000800 */
[----:B--2---:R-:W-:Y:S02]  /*65c0*/  UIMAD.WIDE.U32 UR8, UR38, UR12, URZ ;  /* 0x0000000c260872a5 */ /* 0x004fe4000f8e00ff */
[----:B------:R-:W-:Y:S02]  /*65d0*/  UIMAD.WIDE.U32 UR6, UR37, UR15, URZ ;  /* 0x0000000f250672a5 */ /* 0x000fe4000f8e00ff */
[----:B------:R-:W-:Y:S03]  /*65e0*/  @!UP0 UISETP.NE.AND UP1, UPT, UR14, 0x1, UPT ;  /* 0x000000010e00888c */ /* 0x000fe6000bf25270 */
[----:B------:R-:W-:Y:S01]  /*65f0*/  @!UP0 UMOV UR4, UR9 ;  /* 0x0000000900048c82 */ /* 0x000fe20008000000 */
[----:B---3--:R-:W-:Y:S02]  /*6600*/  @!UP0 UISETP.NE.AND UP2, UPT, UR5, 0x1, UPT ;  /* 0x000000010500888c */ /* 0x008fe4000bf45270 */
[----:B------:R-:W-:Y:S01]  /*6610*/  @!UP0 USHF.R.U32.HI UR4, URZ, UR13, UR4 ;  /* 0x0000000dff048299 */ /* 0x000fe20008011604 */
[----:B------:R-:W-:Y:S02]  /*6620*/  @!UP0 UMOV UR6, UR7 ;  /* 0x0000000700068c82 */ /* 0x000fe40008000000 */
[----:B----4-:R-:W-:Y:S02]  /*6630*/  @!UP0 USHF.R.U32.HI UR6, URZ, UR10, UR6 ;  /* 0x0000000aff068299 */ /* 0x010fe40008011606 */
[----:B------:R-:W-:Y:S02]  /*6640*/  @!UP0 USEL UR7, UR38, UR4, !UP2 ;  /* 0x0000000426078287 */ /* 0x000fe4000d000000 */
[----:B------:R-:W-:Y:S04]  /*6650*/  @!UP0 USEL UR6, UR37, UR6, !UP1 ;  /* 0x0000000625068287 */ /* 0x000fe8000c800000 */
[----:B------:R-:W-:Y:S02]  /*6660*/  @!UP0 UIADD3 UR4, UPT, UPT, -UR7, UR6, URZ ;  /* 0x0000000607048290 */ /* 0x000fe4000fffe1ff */
[----:B------:R-:W-:Y:S02]  /*6670*/  @!UP0 UIADD3 UR6, UPT, UPT, UR7, -UR6, URZ ;  /* 0x8000000607068290 */ /* 0x000fe4000fffe0ff */
[----:B------:R-:W-:Y:S02]  /*6680*/  @!UP0 UIMAD UR38, UR4, UR5, UR38 ;  /* 0x00000005042682a4 */ /* 0x000fe4000f8e0226 */
[----:B------:R-:W-:Y:S01]  /*6690*/  @!UP0 UIMAD UR37, UR6, UR14, UR37 ;  /* 0x0000000e062582a4 */ /* 0x000fe2000f8e0225 */
[----:B------:R-:W-:Y:S11]  /*66a0*/  @!P0 BRA `(.L_x_114) ;  /* 0x00000000007c8947 */ /* 0x000ff60003800000 */
[----:B------:R-:W2:Y:S01]  /*66b0*/  LDCU.64 UR8, c[0x4][0x80] ;  /* 0x01001000ff0877ac */ /* 0x000ea20008000a00 */
[----:B------:R-:W-:Y:S01]  /*66c0*/  MOV R2, 0x0 ;  /* 0x0000000000027802 */ /* 0x000fe20000000f00 */
[----:B------:R-:W-:Y:S02]  /*66d0*/  HFMA2 R12, -RZ, RZ, 0, 5.9604644775390625e-08 ;  /* 0x00000001ff0c7431 */ /* 0x000fe400000001ff */
[----:B------:R-:W-:Y:S01]  /*66e0*/  IMAD.MOV.U32 R8, RZ, RZ, 0x70 ;  /* 0x00000070ff087424 */ /* 0x000fe200078e00ff */
[----:B------:R3:W4:Y:S01]  /*66f0*/  LDC.64 R14, c[0x4][R2] ;  /* 0x01000000020e7b82 */ /* 0x0007220000000a00 */
[----:B------:R-:W1:Y:S01]  /*6700*/  LDCU.64 UR6, c[0x4][0x88] ;  /* 0x01001100ff0677ac */ /* 0x000e620008000a00 */
[----:B------:R-:W-:Y:S01]  /*6710*/  IMAD.MOV.U32 R13, RZ, RZ, RZ ;  /* 0x000000ffff0d7224 */ /* 0x000fe200078e00ff */
[----:B------:R-:W1:Y:S01]  /*6720*/  LDCU.64 UR4, c[0x4][0x8] ;  /* 0x01000100ff0477ac */ /* 0x000e620008000a00 */
[----:B--2---:R-:W-:Y:S01]  /*6730*/  MOV R5, UR9 ;  /* 0x0000000900057c02 */ /* 0x004fe20008000f00 */
[----:B------:R-:W-:Y:S01]  /*6740*/  IMAD.U32 R4, RZ, RZ, UR8 ;  /* 0x00000008ff047e24 */ /* 0x000fe2000f8e00ff */
[----:B-1----:R-:W-:Y:S01]  /*6750*/  MOV R7, UR7 ;  /* 0x0000000700077c02 */ /* 0x002fe20008000f00 */
[----:B------:R-:W-:Y:S01]  /*6760*/  IMAD.U32 R6, RZ, RZ, UR6 ;  /* 0x00000006ff067e24 */ /* 0x000fe2000f8e00ff */
[----:B------:R-:W-:Y:S01]  /*6770*/  MOV R11, UR5 ;  /* 0x00000005000b7c02 */ /* 0x000fe20008000f00 */
[----:B------:R-:W-:Y:S02]  /*6780*/  IMAD.U32 R10, RZ, RZ, UR4 ;  /* 0x00000004ff0a7e24 */ /* 0x000fe4000f8e00ff */
[----:B------:R-:W-:Y:S07]  /*6790*/  LEPC R20, `(.L_x_115) ;  /* 0x000000001014794e */ /* 0x000fee0000000000 */
[----:B---345:R-:W-:Y:S05]  /*67a0*/  CALL.ABS.NOINC R14 ;  /* 0x000000000e007343 */ /* 0x038fea0003c00000 */
.L_x_115:
[----:B------:R-:W1:Y:S01]  /*67b0*/  LDCU.64 UR8, c[0x4][0x80] ;  /* 0x01001000ff0877ac */ /* 0x000e620008000a00 */
[----:B------:R-:W2:Y:S01]  /*67c0*/  LDC.64 R2, c[0x4][R2] ;  /* 0x0100000002027b82 */ /* 0x000ea20000000a00 */
[----:B------:R-:W-:Y:S02]  /*67d0*/  HFMA2 R12, -RZ, RZ, 0, 5.9604644775390625e-08 ;  /* 0x00000001ff0c7431 */ /* 0x000fe400000001ff */
[----:B------:R-:W-:Y:S02]  /*67e0*/  IMAD.MOV.U32 R8, RZ, RZ, 0x70 ;  /* 0x00000070ff087424 */ /* 0x000fe400078e00ff */
[----:B------:R-:W-:Y:S01]  /*67f0*/  IMAD.MOV.U32 R13, RZ, RZ, RZ ;  /* 0x000000ffff0d7224 */ /* 0x000fe200078e00ff */
[----:B------:R-:W3:Y:S01]  /*6800*/  LDCU.64 UR6, c[0x4][0x88] ;  /* 0x01001100ff0677ac */ /* 0x000ee20008000a00 */
[----:B------:R-:W4:Y:S01]  /*6810*/  LDCU.64 UR4, c[0x4][0x8] ;  /* 0x01000100ff0477ac */ /* 0x000f220008000a00 */
[----:B-1----:R-:W-:Y:S02]  /*6820*/  MOV R4, UR8 ;  /* 0x0000000800047c02 */ /* 0x002fe40008000f00 */
[----:B------:R-:W-:Y:S02]  /*6830*/  MOV R5, UR9 ;  /* 0x0000000900057c02 */ /* 0x000fe40008000f00 */
[----:B---3--:R-:W-:Y:S01]  /*6840*/  MOV R7, UR7 ;  /* 0x0000000700077c02 */ /* 0x008fe20008000f00 */
[----:B------:R-:W-:Y:S01]  /*6850*/  IMAD.U32 R6, RZ, RZ, UR6 ;  /* 0x00000006ff067e24 */ /* 0x000fe2000f8e00ff */
[----:B----4-:R-:W-:Y:S01]  /*6860*/  MOV R11, UR5 ;  /* 0x00000005000b7c02 */ /* 0x010fe20008000f00 */
[----:B------:R-:W-:Y:S02]  /*6870*/  IMAD.U32 R10, RZ, RZ, UR4 ;  /* 0x00000004ff0a7e24 */ /* 0x000fe4000f8e00ff */
[----:B------:R-:W-:Y:S07]  /*6880*/  LEPC R20, `(.L_x_114) ;  /* 0x000000001014794e */ /* 0x000fee0000000000 */
[----:B--2---:R-:W-:Y:S05]  /*6890*/  CALL.ABS.NOINC R2 ;  /* 0x0000000002007343 */ /* 0x004fea0003c00000 */
.L_x_114:
[----:B------:R-:W-:Y:S05]  /*68a0*/  BSYNC.RECONVERGENT B6 ;  /* 0x0000000000067941 */ /* 0x000fea0003800200 */
.L_x_113:
[----:B------:R-:W-:Y:S02]  /*68b0*/  R2UR UR6, R51 ;  /* 0x00000000330672ca */ /* 0x000fe400000e0000 */
[----:B------:R-:W-:Y:S02]  /*68c0*/  R2UR UR5, R49 ;  /* 0x00000000310572ca */ /* 0x000fe400000e0000 */
[----:B------:R-:W-:Y:S02]  /*68d0*/  R2UR UR4, R48 ;  /* 0x00000000300472ca */ /* 0x000fe400000e0000 */
[----:B------:R-:W-:Y:S02]  /*68e0*/  ISETP.NE.U32.AND P4, PT, R42, RZ, PT ;  /* 0x000000ff2a00720c */ /* 0x000fe40003f85070 */
[----:B------:R-:W-:Y:S02]  /*68f0*/  ISETP.NE.U32.AND P2, PT, RZ, UR54, PT ;  /* 0x00000036ff007c0c */ /* 0x000fe4000bf45070 */
[----:B------:R-:W-:Y:S02]  /*6900*/  ISETP.NE.AND.EX P4, PT, R43, RZ, PT, P4 ;  /* 0x000000ff2b00720c */ /* 0x000fe40003f85340 */
[----:B------:R-:W-:Y:S01]  /*6910*/  ISETP.NE.AND.EX P2, PT, RZ, UR55, PT, P2 ;  /* 0x00000037ff007c0c */ /* 0x000fe2000bf45320 */
[----:B------:R-:W-:Y:S02]  /*6920*/  UISETP.NE.AND UP2, UPT, UR6, URZ, UPT ;  /* 0x000000ff0600728c */ /* 0x000fe4000bf45270 */
[----:B------:R-:W-:Y:S04]  /*6930*/  UISETP.NE.U32.AND UP0, UPT, UR5, URZ, UPT ;  /* 0x000000ff0500728c */ /* 0x000fe8000bf05070 */
[----:B------:R-:W-:Y:S01]  /*6940*/  UISETP.NE.AND.EX UP1, UPT, UR4, URZ, UPT, UP0 ;  /* 0x000000ff0400728c */ /* 0x000fe2000bf25300 */
[----:B------:R-:W-:Y:S01]  /*6950*/  PLOP3.LUT P1, PT, PT, PT, UP2, 0x80, 0x8 ;  /* 0x000000000008781c */ /* 0x000fe20003f2f028 */
[----:B------:R-:W-:Y:S03]  /*6960*/  UPLOP3.LUT UP0, UPT, UPT, UPT, UPT, 0x40, 0x4 ;  /* 0x000000000004789c */ /* 0x000fe60003f0e870 */
[----:B------:R-:W-:Y:S06]  /*6970*/  @UP2 UPLOP3.LUT UP0, UPT, UPT, UPT, UP1, 0x80, 0x8 ;  /* 0x000000000008289c */ /* 0x000fec0003f0f010 */
[----:B------:R-:W-:Y:S01]  /*6980*/  PLOP3.LUT P0, PT, PT, PT, UP0, 0x80, 0x8 ;  /* 0x000000000008781c */ /* 0x000fe20003f0f008 */
[----:B------:R-:W-:Y:S01]  /*6990*/  @!UPT UIADD3 URZ, UPT, UPT, URZ, URZ, URZ ;  /* 0x000000fffffff290 */ /* 0x000fe2000fffe0ff */
[----:B------:R-:W-:Y:S11]  /*69a0*/  BRA.U !UP1, `(.L_x_116) ;  /* 0x0000000109407547 */ /* 0x000ff6000b800000 */
[----:B------:R-:W-:Y:S01]  /*69b0*/  UISETP.NE.U32.AND UP0, UPT, UR54, URZ, UPT ;  /* 0x000000ff3600728c */ /* 0x000fe2000bf05070 */
[----:B------:R-:W-:Y:S01]  /*69c0*/  R2UR UR6, R49 ;  /* 0x00000000310672ca */ /* 0x000fe200000e0000 */
[----:B------:R-:W2:Y:S01]  /*69d0*/  LDCU.64 UR8, c[0x0][0x358] ;  /* 0x00006b00ff0877ac */ /* 0x000ea20008000a00 */
[----:B------:R-:W-:Y:S02]  /*69e0*/  HFMA2 R46, -RZ, RZ, 0, 5.9604644775390625e-08 ;  /* 0x00000001ff2e7431 */ /* 0x000fe400000001ff */
[----:B-1----:R-:W-:Y:S01]  /*69f0*/  IMAD.MOV.U32 R0, RZ, RZ, 0x1 ;  /* 0x00000001ff007424 */ /* 0x002fe200078e00ff */
[----:B------:R-:W-:Y:S06]  /*6a00*/  UISETP.NE.AND.EX UP0, UPT, UR55, URZ, UPT, UP0 ;  /* 0x000000ff3700728c */ /* 0x000fec000bf05300 */
[----:B------:R-:W-:Y:S05]  /*6a10*/  PLOP3.LUT P3, PT, PT, PT, UP0, 0x80, 0x8 ;  /* 0x000000000008781c */ /* 0x000fea0003f6f008 */
[----:B------:R-:W1:Y:S01]  /*6a20*/  @UP0 LDCU.64 UR4, c[0x0][0x888] ;  /* 0x00011100ff0407ac */ /* 0x000e620008000a00 */
[----:B------:R-:W-:Y:S07]  /*6a30*/  @UP0 UIMAD UR6, UR36, UR6, URZ ;  /* 0x00000006240602a4 */ /* 0x000fee000f8e02ff */
[----:B------:R-:W-:Y:S01]  /*6a40*/  @!P3 PRMT R46, R0, 0x7610, R46 ;  /* 0x00007610002eb816 */ /* 0x000fe2000000002e */
[----:B-1----:R-:W-:Y:S06]  /*6a50*/  @UP0 UIMAD.WIDE UR4, UR6, 0x4, UR4 ;  /* 0x00000004060408a5 */ /* 0x002fec000f8e0204 */
[----:B------:R-:W-:Y:S02]  /*6a60*/  IMAD.U32 R2, RZ, RZ, UR4 ;  /* 0x00000004ff027e24 */ /* 0x000fe4000f8e00ff */
[----:B------:R-:W-:Y:S03]  /*6a70*/  IMAD.U32 R3, RZ, RZ, UR5 ;  /* 0x00000005ff037e24 */ /* 0x000fe6000f8e00ff */
[----:B------:R-:W1:Y:S02]  /*6a80*/  @!UP0 LDCU UR4, c[0x0][0x880] ;  /* 0x00011000ff0487ac */ /* 0x000e640008000800 */
[----:B--2--5:R2:W5:Y:S02]  /*6a90*/  @P3 LDG.E R27, desc[UR8][R2.64] ;  /* 0x00000008021b3981 */ /* 0x024564000c1e1900 */
[----:B-12---:R-:W-:Y:S02]  /*6aa0*/  @!P3 MOV R27, UR4 ;  /* 0x00000004001bbc02 */ /* 0x006fe40008000f00 */
.L_x_116:
[----:B------:R-:W-:Y:S05]  /*6ab0*/  @!P4 BRA `(.L_x_117) ;  /* 0x000000000024c947 */ /* 0x000fea0003800000 */
[----:B------:R-:W-:Y:S01]  /*6ac0*/  ISETP.NE.U32.AND P3, PT, R40, RZ, PT ;  /* 0x000000ff2800720c */ /* 0x000fe20003f65070 */
[----:B------:R-:W2:Y:S03]  /*6ad0*/  LDCU.64 UR4, c[0x0][0x358] ;  /* 0x00006b00ff0477ac */ /* 0x000ea60008000a00 */
[----:B------:R-:W-:Y:S11]  /*6ae0*/  ISETP.NE.AND.EX P3, PT, R41, RZ, PT, P3 ;  /* 0x000000ff2900720c */ /* 0x000ff60003f65330 */
[----:B------:R-:W-:Y:S02]  /*6af0*/  @!UPT UIADD3 URZ, UPT, UPT, URZ, URZ, URZ ;  /* 0x000000fffffff290 */ /* 0x000fe4000fffe0ff */
[----:B------:R-:W3:Y:S01]  /*6b00*/  @P3 LDC.64 R2, c[0x0][0x8a8] ;  /* 0x00022a00ff023b82 */ /* 0x000ee20000000a00 */
[----:B-1----:R-:W-:Y:S04]  /*6b10*/  @P3 IMAD R0, R42, UR36, RZ ;  /* 0x000000242a003c24 */ /* 0x002fe8000f8e02ff */
[----:B---3--:R-:W-:Y:S05]  /*6b20*/  @P3 IMAD.WIDE R2, R0, 0x4, R2 ;  /* 0x0000000400023825 */ /* 0x008fea00078e0202 */
[----:B--2--5:R2:W5:Y:S02]  /*6b30*/  @P3 LDG.E R24, desc[UR4][R2.64] ;  /* 0x0000000402183981 */ /* 0x024564000c1e1900 */
[----:B--2---:R-:W3:Y:S02]  /*6b40*/  @!P3 LDC R24, c[0x0][0x8a0] ;  /* 0x00022800ff18bb82 */ /* 0x004ee40000000800 */
.L_x_117:
[----:B-----5:R-:W-:Y:S01]  /*6b50*/  FSETP.NEU.AND P3, PT, R27, RZ, PT ;  /* 0x000000ff1b00720b */ /* 0x020fe20003f6d000 */
[----:B------:R-:W-:Y:S01]  /*6b60*/  IMAD.SHL.U32 R56, R44, 0x2, RZ ;  /* 0x000000022c387824 */ /* 0x000fe200078e00ff */
[----:B------:R-:W-:Y:S01]  /*6b70*/  SEL R3, RZ, 0xffffffff, P2 ;  /* 0xffffffffff037807 */ /* 0x000fe20001000000 */
[----:B------:R-:W-:Y:S01]  /*6b80*/  BSSY B1, `(.L_x_118) ;  /* 0x0000034000017945 */ /* 0x000fe20003800000 */
[----:B------:R-:W-:Y:S01]  /*6b90*/  @P1 LOP3.LUT P2, RZ, R46, 0xff, RZ, 0xc0, !PT ;  /* 0x000000ff2eff1812 */ /* 0x000fe2000784c0ff */
[----:B------:R-:W-:Y:S01]  /*6ba0*/  IMAD.MOV.U32 R63, RZ, RZ, 0x1 ;  /* 0x00000001ff3f7424 */ /* 0x000fe200078e00ff */
[----:B-1----:R-:W-:Y:S01]  /*6bb0*/  @P1 SEL R0, RZ, 0xffffffff, P3 ;  /* 0xffffffffff001807 */ /* 0x002fe20001800000 */
[C---:B------:R-:W-:Y:S01]  /*6bc0*/  IMAD R25, R22.reuse, 0x40, R23 ;  /* 0x0000004016197824 */ /* 0x040fe200078e0217 */
[----:B------:R-:W-:Y:S01]  /*6bd0*/  LOP3.LUT R59, R59, 0x1, RZ, 0x3c, !PT ;  /* 0x000000013b3b7812 */ /* 0x000fe200078e3cff */
[----:B------:R-:W-:Y:S01]  /*6be0*/  IMAD.MOV.U32 R26, RZ, RZ, RZ ;  /* 0x000000ffff1a7224 */ /* 0x000fe200078e00ff */
[C---:B------:R-:W-:Y:S02]  /*6bf0*/  @P0 SEL R0, R3.reuse, R0, !P2 ;  /* 0x0000000003000207 */ /* 0x040fe40005000000 */
[----:B------:R-:W-:Y:S02]  /*6c00*/  CS2R R38, SRZ ;  /* 0x0000000000267805 */ /* 0x000fe4000001ff00 */
[----:B------:R-:W-:Y:S02]  /*6c10*/  LEA R53, R22, UR43, 0x3 ;  /* 0x0000002b16357c11 */ /* 0x000fe4000f8e18ff */
[----:B------:R-:W-:Y:S02]  /*6c20*/  CS2R R36, SRZ ;  /* 0x0000000000247805 */ /* 0x000fe4000001ff00 */
[----:B------:R-:W-:Y:S02]  /*6c30*/  @P1 LOP3.LUT R0, R0, 0x1, RZ, 0xc0, !PT ;  /* 0x0000000100001812 */ /* 0x000fe400078ec0ff */
[----:B------:R-:W-:Y:S02]  /*6c40*/  CS2R R30, SRZ ;  /* 0x00000000001e7805 */ /* 0x000fe4000001ff00 */
[----:B------:R-:W-:Y:S02]  /*6c50*/  PLOP3.LUT P2, PT, PT, PT, UP1, 0x80, 0x8 ;  /* 0x000000000008781c */ /* 0x000fe40003f4f018 */
[----:B------:R-:W-:Y:S02]  /*6c60*/  CS2R R28, SRZ ;  /* 0x00000000001c7805 */ /* 0x000fe4000001ff00 */
[----:B------:R-:W-:Y:S01]  /*6c70*/  ISETP.NE.U32.OR P6, PT, R0, 0x1, !P1 ;  /* 0x000000010000780c */ /* 0x000fe20004fc5470 */
[----:B------:R-:W-:Y:S01]  /*6c80*/  VIADD R62, R56, UR43 ;  /* 0x0000002b383e7c36 */ /* 0x000fe20008000000 */
[----:B------:R-:W-:Y:S02]  /*6c90*/  LOP3.LUT P4, R54, R46, 0xff, RZ, 0xc0, !PT ;  /* 0x000000ff2e367812 */ /* 0x000fe4000788c0ff */
[----:B------:R-:W-:Y:S02]  /*6ca0*/  SEL R2, RZ, 0xffffffff, P3 ;  /* 0xffffffffff027807 */ /* 0x000fe40001800000 */
[----:B------:R-:W-:Y:S03]  /*6cb0*/  P2R R61, PR, RZ, 0x40 ;  /* 0x00000040ff3d7803 */ /* 0x000fe60000000000 */
[----:B------:R-:W-:Y:S04]  /*6cc0*/  @P2 SEL R2, R3, R2, !P4 ;  /* 0x0000000203022207 */ /* 0x000fe80006000000 */
[----:B------:R-:W-:Y:S02]  /*6cd0*/  @P6 SHF.L.U32 R0, R59, 0x1f, RZ ;  /* 0x0000001f3b006819 */ /* 0x000fe400000006ff */
[----:B------:R-:W-:Y:S02]  /*6ce0*/  LOP3.LUT R2, R2, 0x1, RZ, 0xc0, !PT ;  /* 0x0000000102027812 */ /* 0x000fe400078ec0ff */
[----:B------:R1:W2:Y:S02]  /*6cf0*/  @P6 SYNCS.PHASECHK.TRANS64.TRYWAIT P1, [UR43+0xd0], R0 ;  /* 0x0000d000ff0065a7 */ /* 0x0002a4000802112b */
[----:B------:R-:W-:Y:S04]  /*6d00*/  ISETP.NE.U32.AND P5, PT, R2, 0x1, PT ;  /* 0x000000010200780c */ /* 0x000fe80003fa5070 */
[----:B------:R-:W-:Y:S02]  /*6d10*/  P2R R64, PR, RZ, 0x20 ;  /* 0x00000020ff407803 */ /* 0x000fe40000000000 */
[----:B-1----:R-:W-:Y:S04]  /*6d20*/  SHF.L.U32 R0, R58, 0x1f, RZ ;  /* 0x0000001f3a007819 */ /* 0x002fe800000006ff */
[----:B------:R1:W4:Y:S01]  /*6d30*/  SYNCS.PHASECHK.TRANS64.TRYWAIT P0, [R53+URZ+0x140], R0 ;  /* 0x00014000350075a7 */ /* 0x00032200080011ff */
[----:B--2---:R-:W-:Y:S01]  /*6d40*/  @P6 SEL R63, RZ, 0x1, !P1 ;  /* 0x00000001ff3f6807 */ /* 0x004fe20004800000 */
[----:B-1----:R-:W-:Y:S06]  /*6d50*/  @!P6 BRA `(.L_x_119) ;  /* 0x000000000058e947 */ /* 0x002fec0003800000 */
[C---:B------:R-:W-:Y:S01]  /*6d60*/  VIADD R2, R62.reuse, 0x200 ;  /* 0x000002003e027836 */ /* 0x040fe20000000000 */
[----:B------:R-:W-:Y:S01]  /*6d70*/  LOP3.LUT P6, RZ, R45, 0x40, RZ, 0xc0, !PT ;  /* 0x000000402dff7812 */ /* 0x000fe200078cc0ff */
[----:B------:R-:W-:Y:S01]  /*6d80*/  BSSY B0, `(.L_x_120) ;  /* 0x000000e000007945 */ /* 0x000fe20003800000 */
[----:B------:R-:W-:Y:S01]  /*6d90*/  ISETP.NE.AND P2, PT, R63, RZ, PT ;  /* 0x000000ff3f00720c */ /* 0x000fe20003f45270 */
[----:B------:R-:W-:Y:S01]  /*6da0*/  @P5 VIADD R4, R62, 0x210 ;  /* 0x000002103e045836 */ /* 0x000fe20000000000 */
[----:B------:R-:W-:Y:S01]  /*6db0*/  PLOP3.LUT P1, PT, PT, PT, PT, 0x8, 0x80 ;  /* 0x000000000080781c */ /* 0x000fe20003f2e170 */
[----:B------:R-:W-:Y:S01]  /*6dc0*/  IMAD.MOV.U32 R39, RZ, RZ, RZ ;  /* 0x000000ffff277224 */ /* 0x000fe200078e00ff */
[----:B------:R-:W-:Y:S02]  /*6dd0*/  @P5 PLOP3.LUT P1, PT, P6, PT, PT, 0x80, 0x8 ;  /* 0x000000000008581c */ /* 0x000fe4000372f070 */
[----:B------:R-:W-:Y:S02]  /*6de0*/  CS2R R36, SRZ ;  /* 0x0000000000247805 */ /* 0x000fe4000001ff00 */
[----:B------:R-:W-:Y:S02]  /*6df0*/  CS2R R30, SRZ ;  /* 0x00000000001e7805 */ /* 0x000fe4000001ff00 */
[----:B------:R-:W-:Y:S07]  /*6e00*/  CS2R R28, SRZ ;  /* 0x00000000001c7805 */ /* 0x000fee000001ff00 */
[----:B------:R-:W-:Y:S01]  /*6e10*/  @P1 VIADD R4, R2, 0xfffffff0 ;  /* 0xfffffff002041836 */ /* 0x000fe20000000000 */
[----:B------:R-:W-:Y:S06]  /*6e20*/  @P2 BRA `(.L_x_121) ;  /* 0x00000000000c2947 */ /* 0x000fec0003800000 */
[----:B------:R-:W-:Y:S04]  /*6e30*/  SHF.L.U32 R3, R59, 0x1f, RZ ;  /* 0x0000001f3b037819 */ /* 0x000fe800000006ff */
[----:B------:R-:W1:Y:S02]  /*6e40*/  SYNCS.PHASECHK.TRANS64.TRYWAIT P1, [UR43+0xd0], R3 ;  /* 0x0000d003ff0075a7 */ /* 0x000e64000802112b */
[----:B-1----:R-:W-:Y:S05]  /*6e50*/  @!P1 BRA `(.L_x_122) ;  /* 0x0000003400249947 */ /* 0x002fea0003800000 */
.L_x_121:
[----:B------:R-:W-:Y:S05]  /*6e60*/  BSYNC B0 ;  /* 0x0000000000007941 */ /* 0x000fea0003800000 */
.L_x_120:
[----:B------:R-:W-:Y:S01]  /*6e70*/  ISETP.NE.AND P1, PT, R64, RZ, PT ;  /* 0x000000ff4000720c */ /* 0x000fe20003f25270 */
[----:B------:R-:W-:Y:S11]  /*6e80*/  HFMA2 R26, -RZ, RZ, 0, 5.9604644775390625e-08 ;  /* 0x00000001ff1a7431 */ /* 0x000ff600000001ff */
[----:B------:R-:W-:Y:S01]  /*6e90*/  @!UPT UIADD3 URZ, UPT, UPT, URZ, URZ, URZ ;  /* 0x000000fffffff290 */ /* 0x000fe2000fffe0ff */
[----:B------:R2:W1:Y:S04]  /*6ea0*/  @P1 LDS.128 R36, [R4] ;  /* 0x0000000004241984 */ /* 0x0004680000000c00 */
[----:B------:R2:W1:Y:S02]  /*6eb0*/  @P1 LDS.128 R28, [R56+UR43+0x200] ;  /* 0x0002002b381c1984 */ /* 0x0004640008000c00 */
.L_x_119:
[----:B------:R-:W-:Y:S05]  /*6ec0*/  BSYNC B1 ;  /* 0x0000000000017941 */ /* 0x000fea0003800000 */
.L_x_118:
[----:B-1----:R-:W-:Y:S04]  /*6ed0*/  SHF.R.U32.HI R2, RZ, 0x15, R25 ;  /* 0x00000015ff027819 */ /* 0x002fe80000011619 */
[----:B------:R-:W-:Y:S01]  /*6ee0*/  LOP3.LUT P1, RZ, R2, 0x3, R47, 0x48, !PT ;  /* 0x0000000302ff7812 */ /* 0x000fe2000782482f */
[----:B------:R-:W-:Y:S01]  /*6ef0*/  @!UPT UIADD3 URZ, UPT, UPT, URZ, URZ, URZ ;  /* 0x000000fffffff290 */ /* 0x000fe2000fffe0ff */
[----:B----4-:R-:W-:Y:S11]  /*6f00*/  @P0 BRA `(.L_x_123) ;  /* 0x0000000000080947 */ /* 0x010ff60003800000 */
[----:B------:R-:W1:Y:S02]  /*6f10*/  SYNCS.PHASECHK.TRANS64.TRYWAIT P0, [R53+URZ+0x140], R0 ;  /* 0x00014000350075a7 */ /* 0x000e6400080011ff */
[----:B-1----:R-:W-:Y:S05]  /*6f20*/  @!P0 BRA `(.L_x_124) ;  /* 0x0000003400088947 */ /* 0x002fea0003800000 */
.L_x_123:
[----:B------:R-:W-:Y:S05]  /*6f30*/  @!P1 BRA `(.L_x_125) ;  /* 0x0000000000409947 */ /* 0x000fea0003800000 */
[----:B------:R-:W4:Y:S01]  /*6f40*/  LDCU.64 UR8, c[0x4][0x70] ;  /* 0x01000e00ff0877ac */ /* 0x000f220008000a00 */
[----:B------:R-:W-:Y:S01]  /*6f50*/  MOV R3, 0x0 ;  /* 0x0000000000037802 */ /* 0x000fe20000000f00 */
[----:B------:R-:W-:Y:S02]  /*6f60*/  HFMA2 R12, -RZ, RZ, 0, 5.9604644775390625e-08 ;  /* 0x00000001ff0c7431 */ /* 0x000fe400000001ff */
[----:B------:R-:W-:Y:S02]  /*6f70*/  IMAD.MOV.U32 R8, RZ, RZ, 0x192 ;  /* 0x00000192ff087424 */ /* 0x000fe400078e00ff */
[----:B------:R-:W-:Y:S01]  /*6f80*/  IMAD.MOV.U32 R13, RZ, RZ, RZ ;  /* 0x000000ffff0d7224 */ /* 0x000fe200078e00ff */
[----:B------:R-:W5:Y:S01]  /*6f90*/  LDCU.64 UR6, c[0x4][0x78] ;  /* 0x01000f00ff0677ac */ /* 0x000f620008000a00 */
[----:B------:R-:W1:Y:S01]  /*6fa0*/  LDC.64 R2, c[0x4][R3] ;  /* 0x0100000003027b82 */ /* 0x000e620000000a00 */
[----:B------:R-:W3:Y:S01]  /*6fb0*/  LDCU.64 UR4, c[0x4][0x10] ;  /* 0x01000200ff0477ac */ /* 0x000ee20008000a00 */
[----:B----4-:R-:W-:Y:S01]  /*6fc0*/  MOV R5, UR9 ;  /* 0x0000000900057c02 */ /* 0x010fe20008000f00 */
[----:B--2---:R-:W-:Y:S01]  /*6fd0*/  IMAD.U32 R4, RZ, RZ, UR8 ;  /* 0x00000008ff047e24 */ /* 0x004fe2000f8e00ff */
[----:B-----5:R-:W-:Y:S01]  /*6fe0*/  MOV R7, UR7 ;  /* 0x0000000700077c02 */ /* 0x020fe20008000f00 */
[----:B------:R-:W-:Y:S01]  /*6ff0*/  IMAD.U32 R6, RZ, RZ, UR6 ;  /* 0x00000006ff067e24 */ /* 0x000fe2000f8e00ff */
[----:B---3--:R-:W-:Y:S01]  /*7000*/  MOV R11, UR5 ;  /* 0x00000005000b7c02 */ /* 0x008fe20008000f00 */
[----:B------:R-:W-:Y:S02]  /*7010*/  IMAD.U32 R10, RZ, RZ, UR4 ;  /* 0x00000004ff0a7e24 */ /* 0x000fe4000f8e00ff */
[----:B------:R-:W-:Y:S07]  /*7020*/  LEPC R20, `(.L_x_125) ;  /* 0x000000001014794e */ /* 0x000fee0000000000 */
[----:B-1----:R-:W-:Y:S05]  /*7030*/  CALL.ABS.NOINC R2 ;  /* 0x0000000002007343 */ /* 0x002fea0003c00000 */
.L_x_125:
[----:B------:R-:W-:Y:S05]  /*7040*/  WARPSYNC.ALL ;  /* 0x0000000000007948 */ /* 0x000fea0003800000 */
[----:B------:R-:W-:Y:S01]  /*7050*/  R2UR UR4, R25 ;  /* 0x00000000190472ca */ /* 0x000fe200000e0000 */
[--C-:B------:R-:W-:Y:S01]  /*7060*/  HADD2.F32 R3, -RZ, R28.reuse.H0_H0 ;  /* 0x2000001cff037230 */ /* 0x100fe20000004100 */
[----:B------:R-:W-:Y:S01]  /*7070*/  MOV R65, 0x10 ;  /* 0x0000001000417802 */ /* 0x000fe20000000f00 */
[--C-:B------:R-:W-:Y:S01]  /*7080*/  HADD2.F32 R20, -RZ, R29.reuse.H0_H0 ;  /* 0x2000001dff147230 */ /* 0x100fe20000004100 */
[----:B------:R-:W-:Y:S01]  /*7090*/  LOP3.LUT P6, RZ, R45, 0x40, RZ, 0xc0, !PT ;  /* 0x000000402dff7812 */ /* 0x000fe200078cc0ff */
[----:B------:R-:W-:Y:S01]  /*70a0*/  HADD2.F32 R21, -RZ, R29.H1_H1 ;  /* 0x3000001dff157230 */ /* 0x000fe20000004100 */
[----:B------:R-:W-:Y:S01]  /*70b0*/  ISETP.NE.AND P0, PT, R60, RZ, PT ;  /* 0x000000ff3c00720c */ /* 0x000fe20003f05270 */
[----:B------:R-:W-:Y:S01]  /*70c0*/  BSSY.RECONVERGENT B0, `(.L_x_126) ;  /* 0x0000052000007945 */ /* 0x000fe20003800200 */
[----:B------:R-:W-:Y:S04]  /*70d0*/  SEL R65, R65, 0xfffffff0, !P6 ;  /* 0xfffffff041417807 */ /* 0x000fe80007000000 */
[----:B------:R-:W-:Y:S01]  /*70e0*/  IADD3 R62, PT, PT, R62, R65, RZ ;  /* 0x000000413e3e7210 */ /* 0x000fe20007ffe0ff */
[----:B--2---:R-:W1:Y:S02]  /*70f0*/  LDTM.x16 R4, tmem[UR4] ;  /* 0x00000004000479ee */ /* 0x004e640008240000 */
[C---:B-1-3--:R-:W-:Y:S01]  /*7100*/  FMUL R0, R24.reuse, R4 ;  /* 0x0000000418007220 */ /* 0x04afe20000400000 */
[----:B------:R-:W-:Y:S02]  /*7110*/  HADD2.F32 R4, -RZ, R28.H1_H1 ;  /* 0x3000001cff047230 */ /* 0x000fe40000004100 */
[C---:B------:R-:W-:Y:S01]  /*7120*/  FMUL R2, R24.reuse, R5 ;  /* 0x0000000518027220 */ /* 0x040fe20000400000 */
[C---:B------:R-:W-:Y:S01]  /*7130*/  FMUL R7, R24.reuse, R7 ;  /* 0x0000000718077220 */ /* 0x040fe20000400000 */
[C---:B------:R-:W-:Y:S01]  /*7140*/  FFMA R0, R27.reuse, R3, R0 ;  /* 0x000000031b007223 */ /* 0x040fe20000000000 */
[C---:B------:R-:W-:Y:S01]  /*7150*/  FMUL R3, R24.reuse, R6 ;  /* 0x0000000618037220 */ /* 0x040fe20000400000 */
[C---:B------:R-:W-:Y:S01]  /*7160*/  FFMA R2, R27.reuse, R4, R2 ;  /* 0x000000041b027223 */ /* 0x040fe20000000002 */
[C---:B------:R-:W-:Y:S01]  /*7170*/  FMUL R4, R24.reuse, R8 ;  /* 0x0000000818047220 */ /* 0x040fe20000400000 */
[C---:B------:R-:W-:Y:S01]  /*7180*/  FMUL R8, R24.reuse, R12 ;  /* 0x0000000c18087220 */ /* 0x040fe20000400000 */
[----:B------:R-:W-:Y:S01]  /*7190*/  FMUL R12, R24, R16 ;  /* 0x00000010180c7220 */ /* 0x000fe20000400000 */
[--C-:B------:R-:W-:Y:S01]  /*71a0*/  HADD2.F32 R16, -RZ, R30.reuse.H0_H0 ;  /* 0x2000001eff107230 */ /* 0x100fe20000004100 */
[----:B------:R-:W-:Y:S01]  /*71b0*/  F2FP.F16.F32.PACK_AB R32, R2, R0 ;  /* 0x000000000220723e */ /* 0x000fe200000000ff */
[----:B------:R-:W-:Y:S02]  /*71c0*/  HADD2.F32 R0, -RZ, R30.H1_H1 ;  /* 0x3000001eff007230 */ /* 0x000fe40000004100 */
[C---:B------:R-:W-:Y:S01]  /*71d0*/  FMUL R5, R24.reuse, R9 ;  /* 0x0000000918057220 */ /* 0x040fe20000400000 */
[C---:B------:R-:W-:Y:S01]  /*71e0*/  FFMA R3, R27.reuse, R20, R3 ;  /* 0x000000141b037223 */ /* 0x040fe20000000003 */
[C---:B------:R-:W-:Y:S01]  /*71f0*/  FFMA R7, R27.reuse, R21, R7 ;  /* 0x000000151b077223 */ /* 0x040fe20000000007 */
[--C-:B------:R-:W-:Y:S02]  /*7200*/  HADD2.F32 R2, -RZ, R31.reuse.H0_H0 ;  /* 0x2000001fff027230 */ /* 0x100fe40000004100 */
[C---:B------:R-:W-:Y:S01]  /*7210*/  FFMA R4, R27.reuse, R16, R4 ;  /* 0x000000101b047223 */ /* 0x040fe20000000004 */
[C---:B------:R-:W-:Y:S01]  /*7220*/  FMUL R6, R24.reuse, R10 ;  /* 0x0000000a18067220 */ /* 0x040fe20000400000 */
[C---:B------:R-:W-:Y:S01]  /*7230*/  FFMA R5, R27.reuse, R0, R5 ;  /* 0x000000001b057223 */ /* 0x040fe20000000005 */
[----:B------:R-:W-:Y:S02]  /*7240*/  HADD2.F32 R16, -RZ, R31.H1_H1 ;  /* 0x3000001fff107230 */ /* 0x000fe40000004100 */
[C---:B------:R-:W-:Y:S01]  /*7250*/  FMUL R11, R24.reuse, R11 ;  /* 0x0000000b180b7220 */ /* 0x040fe20000400000 */
[--C-:B------:R-:W-:Y:S02]  /*7260*/  HADD2.F32 R0, -RZ, R36.reuse.H0_H0 ;  /* 0x20000024ff007230 */ /* 0x100fe40000004100 */
[----:B------:R-:W-:Y:S01]  /*7270*/  FFMA R6, R27, R2, R6 ;  /* 0x000000021b067223 */ /* 0x000fe20000000006 */
[----:B------:R-:W-:Y:S01]  /*7280*/  F2FP.F16.F32.PACK_AB R33, R7, R3 ;  /* 0x000000030721723e */ /* 0x000fe200000000ff */
[----:B------:R-:W-:Y:S02]  /*7290*/  HADD2.F32 R2, -RZ, R36.H1_H1 ;  /* 0x30000024ff027230 */ /* 0x000fe40000004100 */
[C---:B------:R-:W-:Y:S01]  /*72a0*/  FFMA R11, R27.reuse, R16, R11 ;  /* 0x000000101b0b7223 */ /* 0x040fe2000000000b */
[C---:B------:R-:W-:Y:S01]  /*72b0*/  FMUL R9, R24.reuse, R13 ;  /* 0x0000000d18097220 */ /* 0x040fe20000400000 */
[--C-:B------:R-:W-:Y:S02]  /*72c0*/  HADD2.F32 R3, -RZ, R37.reuse.H0_H0 ;  /* 0x20000025ff037230 */ /* 0x100fe40000004100 */
[C---:B------:R-:W-:Y:S01]  /*72d0*/  FFMA R8, R27.reuse, R0, R8 ;  /* 0x000000001b087223 */ /* 0x040fe20000000008 */
[C---:B------:R-:W-:Y:S01]  /*72e0*/  FMUL R10, R24.reuse, R14 ;  /* 0x0000000e180a7220 */ /* 0x040fe20000400000 */
[----:B------:R-:W-:Y:S02]  /*72f0*/  HADD2.F32 R0, -RZ, R37.H1_H1 ;  /* 0x30000025ff007230 */ /* 0x000fe40000004100 */
[C---:B------:R-:W-:Y:S01]  /*7300*/  FMUL R15, R24.reuse, R15 ;  /* 0x0000000f180f7220 */ /* 0x040fe20000400000 */
[C---:B------:R-:W-:Y:S01]  /*7310*/  FFMA R9, R27.reuse, R2, R9 ;  /* 0x000000021b097223 */ /* 0x040fe20000000009 */
[----:B------:R-:W-:Y:S01]  /*7320*/  FFMA R10, R27, R3, R10 ;  /* 0x000000031b0a7223 */ /* 0x000fe2000000000a */
[--C-:B------:R-:W-:Y:S01]  /*7330*/  HADD2.F32 R2, -RZ, R38.reuse.H0_H0 ;  /* 0x20000026ff027230 */ /* 0x100fe20000004100 */
[----:B------:R-:W-:Y:S01]  /*7340*/  F2FP.F16.F32.PACK_AB R34, R5, R4 ;  /* 0x000000040522723e */ /* 0x000fe200000000ff */
[----:B------:R-:W-:Y:S02]  /*7350*/  HADD2.F32 R3, -RZ, R38.H1_H1 ;  /* 0x30000026ff037230 */ /* 0x000fe40000004100 */
[----:B------:R-:W-:Y:S01]  /*7360*/  FFMA R15, R27, R0, R15 ;  /* 0x000000001b0f7223 */ /* 0x000fe2000000000f */
[C---:B------:R-:W-:Y:S01]  /*7370*/  FMUL R13, R24.reuse, R17 ;  /* 0x00000011180d7220 */ /* 0x040fe20000400000 */
[--C-:B------:R-:W-:Y:S02]  /*7380*/  HADD2.F32 R4, -RZ, R39.reuse.H0_H0 ;  /* 0x20000027ff047230 */ /* 0x100fe40000004100 */
[C---:B------:R-:W-:Y:S01]  /*7390*/  FMUL R14, R24.reuse, R18 ;  /* 0x00000012180e7220 */ /* 0x040fe20000400000 */
[----:B------:R-:W-:Y:S02]  /*73a0*/  HADD2.F32 R0, -RZ, R39.H1_H1 ;  /* 0x30000027ff007230 */ /* 0x000fe40000004100 */
[----:B------:R-:W-:Y:S01]  /*73b0*/  FMUL R19, R24, R19 ;  /* 0x0000001318137220 */ /* 0x000fe20000400000 */
[----:B------:R-:W-:Y:S01]  /*73c0*/  F2FP.F16.F32.PACK_AB R35, R11, R6 ;  /* 0x000000060b23723e */ /* 0x000fe200000000ff */
[C---:B------:R-:W-:Y:S01]  /*73d0*/  FFMA R12, R27.reuse, R2, R12 ;  /* 0x000000021b0c7223 */ /* 0x040fe2000000000c */
[C---:B------:R-:W-:Y:S01]  /*73e0*/  FFMA R13, R27.reuse, R3, R13 ;  /* 0x000000031b0d7223 */ /* 0x040fe2000000000d */
[C---:B------:R-:W-:Y:S01]  /*73f0*/  FFMA R14, R27.reuse, R4, R14 ;  /* 0x000000041b0e7223 */ /* 0x040fe2000000000e */
[----:B------:R-:W-:Y:S01]  /*7400*/  FFMA R19, R27, R0, R19 ;  /* 0x000000001b137223 */ /* 0x000fe20000000013 */
[----:B------:R1:W-:Y:S01]  /*7410*/  STS.128 [R56+UR43+0x200], R32 ;  /* 0x0002002038007988 */ /* 0x0003e20008000c2b */
[----:B------:R-:W-:Y:S02]  /*7420*/  F2FP.F16.F32.PACK_AB R8, R9, R8 ;  /* 0x000000080908723e */ /* 0x000fe400000000ff */
[----:B------:R-:W-:Y:S02]  /*7430*/  F2FP.F16.F32.PACK_AB R9, R15, R10 ;  /* 0x0000000a0f09723e */ /* 0x000fe400000000ff */
[----:B------:R-:W-:Y:S02]  /*7440*/  F2FP.F16.F32.PACK_AB R10, R13, R12 ;  /* 0x0000000c0d0a723e */ /* 0x000fe400000000ff */
[----:B------:R-:W-:Y:S05]  /*7450*/  F2FP.F16.F32.PACK_AB R11, R19, R14 ;  /* 0x0000000e130b723e */ /* 0x000fea00000000ff */
[----:B------:R1:W-:Y:S01]  /*7460*/  STS.128 [R62+0x200], R8 ;  /* 0x000200083e007388 */ /* 0x0003e20000000c00 */
[----:B------:R-:W-:Y:S01]  /*7470*/  @!PT LDS RZ, [RZ] ;  /* 0x00000000fffff984 */ /* 0x000fe20000000800 */
[----:B------:R-:W-:Y:S01]  /*7480*/  @!PT LDS RZ, [RZ] ;  /* 0x00000000fffff984 */ /* 0x000fe20000000800 */
[----:B------:R-:W-:Y:S01]  /*7490*/  @!PT LDS RZ, [RZ] ;  /* 0x00000000fffff984 */ /* 0x000fe20000000800 */
[----:B------:R-:W-:Y:S01]  /*74a0*/  @!PT LDS RZ, [RZ] ;  /* 0x00000000fffff984 */ /* 0x000fe20000000800 */
[----:B------:R2:W-:Y:S07]  /*74b0*/  MEMBAR.ALL.CTA ;  /* 0x0000000000007992 */ /* 0x0005ee0000008000 */
[----:B--2---:R-:W2:Y:S02]  /*74c0*/  FENCE.VIEW.ASYNC.S ;  /* 0x00000000000073c6 */ /* 0x004ea40000000000 */
[----:B--2---:R-:W-:Y:S06]  /*74d0*/  BAR.SYNC.DEFER_BLOCKING 0x1, 0x80 ;  /* 0x0042000000007b1d */ /* 0x004fec0000010000 */
[----:B------:R-:W-:Y:S05]  /*74e0*/  @P0 BRA `(.L_x_127) ;  /* 0x00000000003c0947 */ /* 0x000fea0003800000 */
[----:B------:R-:W2:Y:S01]  /*74f0*/  LDCU.64 UR6, c[0x0][0x348] ;  /* 0x00006900ff0677ac */ /* 0x000ea20008000a00 */
[----:B------:R-:W-:Y:S01]  /*7500*/  UIADD3 UR4, UPT, UPT, UR43, 0x200, URZ ;  /* 0x000002002b047890 */ /* 0x000fe2000fffe0ff */
[----:B------:R-:W-:Y:S01]  /*7510*/  UMOV UR51, UR36 ;  /* 0x0000002400337c82 */ /* 0x000fe20008000000 */
[----:B------:R-:W-:Y:S02]  /*7520*/  UIADD3 UR9, UPT, UPT, UR49, 0x40, URZ ;  /* 0x0000004031097890 */ /* 0x000fe4000fffe0ff */
[----:B------:R-:W-:Y:S02]  /*7530*/  UIADD3 UR8, UPT, UPT, UR43, 0xa00, URZ ;  /* 0x00000a002b087890 */ /* 0x000fe4000fffe0ff */
[----:B------:R-:W-:Y:S01]  /*7540*/  MOV R52, UR4 ;  /* 0x0000000400347c02 */ /* 0x000fe20008000f00 */
[----:B------:R-:W-:Y:S01]  /*7550*/  UMOV UR10, UR50 ;  /* 0x00000032000a7c82 */ /* 0x000fe20008000000 */
[----:B------:R-:W-:Y:S02]  /*7560*/  UMOV UR11, UR36 ;  /* 0x00000024000b7c82 */ /* 0x000fe40008000000 */
[----:B------:R-:W-:Y:S01]  /*7570*/  R2UR UR48, R52 ;  /* 0x00000000343072ca */ /* 0x000fe200000e0000 */
[----:B--2---:R-:W-:Y:S04]  /*7580*/  UIADD3 UR4, UP0, UPT, UR6, 0x680, URZ ;  /* 0x0000068006047890 */ /* 0x004fe8000ff1e0ff */
[----:B------:R-:W-:Y:S09]  /*7590*/  UIADD3.X UR5, UPT, UPT, URZ, UR7, URZ, UP0, !UPT ;  /* 0x00000007ff057290 */ /* 0x000ff200087fe4ff */
[----:B------:R2:W-:Y:S01]  /*75a0*/  UTMASTG.3D [UR48], [UR4] ;  /* 0x00000030040073b5 */ /* 0x0005e20008010000 */
[----:B------:R2:W-:Y:S01]  /*75b0*/  UTMASTG.3D [UR8], [UR4] ;  /* 0x00000008040073b5 */ /* 0x0005e20008010000 */
[----:B------:R0:W-:Y:S01]  /*75c0*/  UTMACMDFLUSH ;  /* 0x00000000000079b7 */ /* 0x0001e20000000000 */
[----:B--2---:R-:W-:Y:S04]  /*75d0*/  DEPBAR.LE SB0, 0x1 ;  /* 0x000080400000791a */ /* 0x004fe80000000000 */
.L_x_127:
[----:B------:R-:W-:Y:S05]  /*75e0*/  BSYNC.RECONVERGENT B0 ;  /* 0x0000000000007941 */ /* 0x000fea0003800200 */
.L_x_126:
[----:B------:R-:W-:Y:S01]  /*75f0*/  BAR.SYNC.DEFER_BLOCKING 0x1, 0x80 ;  /* 0x0042000000007b1d */ /* 0x000fe20000010000 */
[----:B------:R-:W-:Y:S01]  /*7600*/  ISETP.NE.AND P1, PT, R61, RZ, PT ;  /* 0x000000ff3d00720c */ /* 0x000fe20003f25270 */
[----:B------:R-:W-:Y:S01]  /*7610*/  UISETP.NE.AND UP0, UPT, UR52, URZ, UPT ;  /* 0x000000ff3400728c */ /* 0x000fe2000bf05270 */
[----:B------:R-:W-:Y:S11]  /*7620*/  LEA R2, R26, UR43, 0x3 ;  /* 0x0000002b1a027c11 */ /* 0x000ff6000f8e18ff */
[----:B------:R-:W-:Y:S01]  /*7630*/  @P1 SHF.L.U32 R3, R59, 0x1f, RZ ;  /* 0x0000001f3b031819 */ /* 0x000fe200000006ff */
[----:B------:R-:W-:Y:S06]  /*7640*/  BRA.U !UP0, `(.L_x_128) ;  /* 0x0000000108247547 */ /* 0x000fec000b800000 */
[----:B------:R-:W-:Y:S01]  /*7650*/  IMAD.U32 R4, RZ, RZ, UR46 ;  /* 0x0000002eff047e24 */ /* 0x000fe2000f8e00ff */
[----:B------:R-:W-:Y:S01]  /*7660*/  MOV R0, UR47 ;  /* 0x0000002f00007c02 */ /* 0x000fe20008000f00 */
[----:B------:R-:W-:Y:S03]  /*7670*/  UIADD3 UR4, UPT, UPT, UR46, 0x1, URZ ;  /* 0x000000012e047890 */ /* 0x000fe6000fffe0ff */
[----:B------:R-:W-:Y:S01]  /*7680*/  @P1 LEA R4, R4, UR43, 0x3 ;  /* 0x0000002b04041c11 */ /* 0x000fe2000f8e18ff */
[----:B------:R-:W-:Y:S04]  /*7690*/  UISETP.NE.AND UP0, UPT, UR4, 0x4, UPT ;  /* 0x000000040400788c */ /* 0x000fe8000bf05270 */
[----:B------:R-:W-:Y:S01]  /*76a0*/  @P1 VIADD R4, R4, 0xf0 ;  /* 0x000000f004041836 */ /* 0x000fe20000000000 */
[----:B------:R-:W-:Y:S04]  /*76b0*/  USEL UR46, UR4, URZ, UP0 ;  /* 0x000000ff042e7287 */ /* 0x000fe80008000000 */
[----:B------:R-:W-:Y:S04]  /*76c0*/  @P1 PRMT R0, R0, 0x654, R4 ;  /* 0x0000065400001816 */ /* 0x000fe80000000004 */
[----:B------:R2:W-:Y:S04]  /*76d0*/  @P1 SYNCS.ARRIVE.TRANS64.RED.A1T0 RZ, [R0+URZ], RZ ;  /* 0x000000ff00ff19a7 */ /* 0x0005e800081004ff */
.L_x_128:
[----:B------:R-:W3:Y:S01]  /*76e0*/  @P1 SYNCS.PHASECHK.TRANS64.TRYWAIT P0, [R2+URZ+0xd0], R3 ;  /* 0x0000d003020015a7 */ /* 0x000ee200080011ff */
[----:B------:R-:W-:Y:S01]  /*76f0*/  BSSY B1, `(.L_x_129) ;  /* 0x0000012000017945 */ /* 0x000fe20003800000 */
[----:B---3--:R-:W-:Y:S03]  /*7700*/  @P1 SEL R63, RZ, 0x1, !P0 ;  /* 0x00000001ff3f1807 */ /* 0x008fe60004000000 */
[----:B------:R-:W-:Y:S05]  /*7710*/  @!P1 BRA `(.L_x_130) ;  /* 0x00000000003c9947 */ /* 0x000fea0003800000 */
[----:B------:R-:W-:Y:S01]  /*7720*/  ISETP.NE.AND P1, PT, R64, RZ, PT ;  /* 0x000000ff4000720c */ /* 0x000fe20003f25270 */
[----:B------:R-:W-:Y:S01]  /*7730*/  BSSY B0, `(.L_x_131) ;  /* 0x0000009000007945 */ /* 0x000fe20003800000 */
[----:B------:R-:W-:Y:S11]  /*7740*/  ISETP.NE.AND P0, PT, R63, RZ, PT ;  /* 0x000000ff3f00720c */ /* 0x000ff60003f05270 */
[----:B------:R-:W-:Y:S05]  /*7750*/  @P1 IMAD R4, R26, 0x1000, R56 ;  /* 0x000010001a041824 */ /* 0x000fea00078e0238 */
[----:B------:R-:W-:Y:S05]  /*7760*/  @P1 IADD3 R3, PT, PT, R4, UR43, RZ ;  /* 0x0000002b04031c10 */ /* 0x000fea000fffe0ff */
[----:B------:R-:W-:Y:S01]  /*7770*/  @P1 IMAD.IADD R3, R65, 0x1, R3 ;  /* 0x0000000141031824 */ /* 0x000fe200078e0203 */
[----:B------:R-:W-:Y:S06]  /*7780*/  @P0 BRA `(.L_x_132) ;  /* 0x00000000000c0947 */ /* 0x000fec0003800000 */
[----:B--2---:R-:W-:Y:S04]  /*7790*/  SHF.L.U32 R0, R59, 0x1f, RZ ;  /* 0x0000001f3b007819 */ /* 0x004fe800000006ff */
[----:B------:R-:W2:Y:S02]  /*77a0*/  SYNCS.PHASECHK.TRANS64.TRYWAIT P0, [R2+URZ+0xd0], R0 ;  /* 0x0000d000020075a7 */ /* 0x000ea400080011ff */
[----:B--2---:R-:W-:Y:S05]  /*77b0*/  @!P0 BRA `(.L_x_133) ;  /* 0x0000002800f88947 */ /* 0x004fea0003800000 */
.L_x_132:
[----:B------:R-:W-:Y:S05]  /*77c0*/  BSYNC B0 ;  /* 0x0000000000007941 */ /* 0x000fea0003800000 */
.L_x_131:
[----:B------:R-:W-:Y:S02]  /*77d0*/  ISETP.NE.AND P0, PT, R64, RZ, PT ;  /* 0x000000ff4000720c */ /* 0x000fe40003f05270 */
[----:B------:R-:W-:Y:S11]  /*77e0*/  IADD3 R26, PT, PT, R26, 0x1, RZ ;  /* 0x000000011a1a7810 */ /* 0x000ff60007ffe0ff */
[----:B------:R3:W4:Y:S04]  /*77f0*/  @P0 LDS.128 R28, [R4+UR43+0x200] ;  /* 0x0002002b041c0984 */ /* 0x0007280008000c00 */
[----:B------:R3:W1:Y:S02]  /*7800*/  @P0 LDS.128 R36, [R3+0x200] ;  /* 0x0002000003240984 */ /* 0x0006640000000c00 */
.L_x_130:
[----:B------:R-:W-:Y:S05]  /*7810*/  BSYNC B1 ;  /* 0x0000000000017941 */ /* 0x000fea0003800000 */
.L_x_129:
[----:B--2---:R-:W-:Y:S05]  /*7820*/  VIADD R0, R25, 0x10 ;  /* 0x0000001019007836 */ /* 0x004fea0000000000 */
[----:B------:R-:W-:Y:S04]  /*7830*/  SHF.R.U32.HI R0, RZ, 0x15, R0 ;  /* 0x00000015ff007819 */ /* 0x000fe80000011600 */
[----:B------:R-:W-:Y:S11]  /*7840*/  LOP3.LUT P0, RZ, R0, 0x3, R47, 0x48, !PT ;  /* 0x0000000300ff7812 */ /* 0x000ff6000780482f */
[----:B------:R-:W-:Y:S02]  /*7850*/  @!UPT UIADD3 URZ, UPT, UPT, URZ, URZ, URZ ;  /* 0x000000fffffff290 */ /* 0x000fe4000fffe0ff */
[----:B------:R-:W-:Y:S05]  /*7860*/  @!P0 BRA `(.L_x_134) ;  /* 0x0000000000408947 */ /* 0x000fea0003800000 */
[----:B------:R-:W2:Y:S01]  /*7870*/  LDCU.64 UR8, c[0x4][0x70] ;  /* 0x01000e00ff0877ac */ /* 0x000ea20008000a00 */
[----:B---3--:R-:W-:Y:S01]  /*7880*/  MOV R3, 0x0 ;  /* 0x0000000000037802 */ /* 0x008fe20000000f00 */
[----:B------:R-:W-:Y:S02]  /*7890*/  HFMA2 R12, -RZ, RZ, 0, 5.9604644775390625e-08 ;  /* 0x00000001ff0c7431 */ /* 0x000fe400000001ff */
[----:B-1----:R-:W-:Y:S02]  /*78a0*/  IMAD.MOV.U32 R8, RZ, RZ, 0x192 ;  /* 0x00000192ff087424 */ /* 0x002fe400078e00ff */
[----:B------:R-:W-:Y:S01]  /*78b0*/  IMAD.MOV.U32 R13, RZ, RZ, RZ ;  /* 0x000000ffff0d7224 */ /* 0x000fe200078e00ff */
[----:B------:R-:W1:Y:S01]  /*78c0*/  LDCU.64 UR6, c[0x4][0x78] ;  /* 0x01000f00ff0677ac */ /* 0x000e620008000a00 */
[----:B------:R-:W3:Y:S01]  /*78d0*/  LDC.64 R2, c[0x4][R3] ;  /* 0x0100000003027b82 */ /* 0x000ee20000000a00 */
[----:B------:R-:W5:Y:S01]  /*78e0*/  LDCU.64 UR4, c[0x4][0x10] ;  /* 0x01000200ff0477ac */ /* 0x000f620008000a00 */
[----:B--2---:R-:W-:Y:S01]  /*78f0*/  MOV R5, UR9 ;  /* 0x0000000900057c02 */ /* 0x004fe20008000f00 */
[----:B------:R-:W-:Y:S01]  /*7900*/  IMAD.U32 R4, RZ, RZ, UR8 ;  /* 0x00000008ff047e24 */ /* 0x000fe2000f8e00ff */
[----:B-1----:R-:W-:Y:S01]  /*7910*/  MOV R7, UR7 ;  /* 0x0000000700077c02 */ /* 0x002fe20008000f00 */
[----:B------:R-:W-:Y:S01]  /*7920*/  IMAD.U32 R6, RZ, RZ, UR6 ;  /* 0x00000006ff067e24 */ /* 0x000fe2000f8e00ff */
[----:B-----5:R-:W-:Y:S01]  /*7930*/  MOV R11, UR5 ;  /* 0x00000005000b7c02 */ /* 0x020fe20008000f00 */
[----:B------:R-:W-:Y:S02]  /*7940*/  IMAD.U32 R10, RZ, RZ, UR4 ;  /* 0x00000004ff0a7e24 */ /* 0x000fe4000f8e00ff */
[----:B------:R-:W-:Y:S07]  /*7950*/  LEPC R20, `(.L_x_134) ;  /* 0x000000001014794e */ /* 0x000fee0000000000 */
[----:B---34-:R-:W-:Y:S05]  /*7960*/  CALL.ABS.NOINC R2 ;  /* 0x0000000002007343 */ /* 0x018fea0003c00000 */
.L_x_134:
[----:B------:R-:W-:Y:S01]  /*7970*/  ISETP.NE.AND P6, PT, R61, RZ, PT ;  /* 0x000000ff3d00720c */ /* 0x000fe20003fc5270 */
[----:B------:R-:W-:Y:S05]  /*7980*/  WARPSYNC.ALL ;  /* 0x0000000000007948 */ /* 0x000fea0003800000 */
[----:B------:R-:W-:Y:S01]  /*7990*/  R2UR UR4, R25 ;  /* 0x00000000190472ca */ /* 0x000fe200000e0000 */
[----:B---34-:R-:W-:Y:S01]  /*79a0*/  HADD2.F32 R3, -RZ, R28.H0_H0 ;  /* 0x2000001cff037230 */ /* 0x018fe20000004100 */
[----:B------:R-:W-:Y:S01]  /*79b0*/  ISETP.NE.AND P0, PT, R60, RZ, PT ;  /* 0x000000ff3c00720c */ /* 0x000fe20003f05270 */
[----:B------:R-:W-:Y:S01]  /*79c0*/  HADD2.F32 R20, -RZ, R30.H0_H0 ;  /* 0x2000001eff147230 */ /* 0x000fe20000004100 */
[----:B------:R-:W-:Y:S09]  /*79d0*/  BSSY.RECONVERGENT B0, `(.L_x_135) ;  /* 0x0000058000007945 */ /* 0x000ff20003800200 */
[----:B-1----:R-:W1:Y:S02]  /*79e0*/  LDTM.x16 R4, tmem[UR4+0x10] ;  /* 0x00001004000479ee */ /* 0x002e640008240000 */
[C---:B-1----:R-:W-:Y:S01]  /*79f0*/  FMUL R0, R24.reuse, R4 ;  /* 0x0000000418007220 */ /* 0x042fe20000400000 */
[----:B------:R-:W-:Y:S02]  /*7a00*/  HADD2.F32 R4, -RZ, R28.H1_H1 ;  /* 0x3000001cff047230 */ /* 0x000fe40000004100 */
[C---:B------:R-:W-:Y:S01]  /*7a10*/  FMUL R2, R24.reuse, R5 ;  /* 0x0000000518027220 */ /* 0x040fe20000400000 */
[--C-:B------:R-:W-:Y:S02]  /*7a20*/  HADD2.F32 R5, -RZ, R29.reuse.H0_H0 ;  /* 0x2000001dff057230 */ /* 0x100fe40000004100 */
[C---:B------:R-:W-:Y:S01]  /*7a30*/  FFMA R0, R27.reuse, R3, R0 ;  /* 0x000000031b007223 */ /* 0x040fe20000000000 */
[C---:B------:R-:W-:Y:S01]  /*7a40*/  FMUL R3, R24.reuse, R6 ;  /* 0x0000000618037220 */ /* 0x040fe20000400000 */
[----:B------:R-:W-:Y:S02]  /*7a50*/  HADD2.F32 R6, -RZ, R29.H1_H1 ;  /* 0x3000001dff067230 */ /* 0x000fe40000004100 */
[C---:B------:R-:W-:Y:S01]  /*7a60*/  FFMA R2, R27.reuse, R4, R2 ;  /* 0x000000041b027223 */ /* 0x040fe20000000002 */
[C---:B------:R-:W-:Y:S01]  /*7a70*/  FMUL R7, R24.reuse, R7 ;  /* 0x0000000718077220 */ /* 0x040fe20000400000 */
[C---:B------:R-:W-:Y:S01]  /*7a80*/  FFMA R3, R27.reuse, R5, R3 ;  /* 0x000000051b037223 */ /* 0x040fe20000000003 */
[C---:B------:R-:W-:Y:S01]  /*7a90*/  FMUL R4, R24.reuse, R8 ;  /* 0x0000000818047220 */ /* 0x040fe20000400000 */
[----:B------:R-:W-:Y:S01]  /*7aa0*/  FMUL R5, R24, R9 ;  /* 0x0000000918057220 */ /* 0x000fe20000400000 */
[----:B------:R-:W-:Y:S01]  /*7ab0*/  F2FP.F16.F32.PACK_AB R32, R2, R0 ;  /* 0x000000000220723e */ /* 0x000fe200000000ff */
[C---:B------:R-:W-:Y:S01]  /*7ac0*/  FFMA R7, R27.reuse, R6, R7 ;  /* 0x000000061b077223 */ /* 0x040fe20000000007 */
[----:B------:R-:W-:Y:S02]  /*7ad0*/  HADD2.F32 R0, -RZ, R30.H1_H1 ;  /* 0x3000001eff007230 */ /* 0x000fe40000004100 */
[----:B------:R-:W-:Y:S01]  /*7ae0*/  FFMA R4, R27, R20, R4 ;  /* 0x000000141b047223 */ /* 0x000fe20000000004 */
[--C-:B------:R-:W-:Y:S02]  /*7af0*/  HADD2.F32 R2, -RZ, R31.reuse.H0_H0 ;  /* 0x2000001fff027230 */ /* 0x100fe40000004100 */
[C---:B------:R-:W-:Y:S01]  /*7b00*/  FMUL R6, R24.reuse, R10 ;  /* 0x0000000a18067220 */ /* 0x040fe20000400000 */
[----:B------:R-:W-:Y:S01]  /*7b10*/  F2FP.F16.F32.PACK_AB R33, R7, R3 ;  /* 0x000000030721723e */ /* 0x000fe200000000ff */
[----:B------:R-:W-:Y:S02]  /*7b20*/  HADD2.F32 R3, -RZ, R31.H1_H1 ;  /* 0x3000001fff037230 */ /* 0x000fe40000004100 */
[C---:B------:R-:W-:Y:S01]  /*7b30*/  FFMA R5, R27.reuse, R0, R5 ;  /* 0x000000001b057223 */ /* 0x040fe20000000005 */
[C---:B------:R-:W-:Y:S01]  /*7b40*/  FMUL R11, R24.reuse, R11 ;  /* 0x0000000b180b7220 */ /* 0x040fe20000400000 */
[--C-:B------:R-:W-:Y:S02]  /*7b50*/  HADD2.F32 R7, -RZ, R36.reuse.H0_H0 ;  /* 0x20000024ff077230 */ /* 0x100fe40000004100 */
[C---:B------:R-:W-:Y:S01]  /*7b60*/  FMUL R8, R24.reuse, R12 ;  /* 0x0000000c18087220 */ /* 0x040fe20000400000 */
[----:B------:R-:W-:Y:S02]  /*7b70*/  HADD2.F32 R0, -RZ, R36.H1_H1 ;  /* 0x30000024ff007230 */ /* 0x000fe40000004100 */
[C---:B------:R-:W-:Y:S01]  /*7b80*/  FMUL R9, R24.reuse, R13 ;  /* 0x0000000d18097220 */ /* 0x040fe20000400000 */
[C---:B------:R-:W-:Y:S01]  /*7b90*/  FFMA R6, R27.reuse, R2, R6 ;  /* 0x000000021b067223 */ /* 0x040fe20000000006 */
[C---:B------:R-:W-:Y:S01]  /*7ba0*/  FFMA R11, R27.reuse, R3, R11 ;  /* 0x000000031b0b7223 */ /* 0x040fe2000000000b */
[C---:B------:R-:W-:Y:S01]  /*7bb0*/  FFMA R8, R27.reuse, R7, R8 ;  /* 0x000000071b087223 */ /* 0x040fe20000000008 */
[C---:B------:R-:W-:Y:S01]  /*7bc0*/  FFMA R9, R27.reuse, R0, R9 ;  /* 0x000000001b097223 */ /* 0x040fe20000000009 */
[--C-:B------:R-:W-:Y:S02]  /*7bd0*/  HADD2.F32 R2, -RZ, R37.reuse.H0_H0 ;  /* 0x20000025ff027230 */ /* 0x100fe40000004100 */
[C---:B------:R-:W-:Y:S01]  /*7be0*/  FMUL R10, R24.reuse, R14 ;  /* 0x0000000e180a7220 */ /* 0x040fe20000400000 */
[----:B------:R-:W-:Y:S02]  /*7bf0*/  HADD2.F32 R0, -RZ, R37.H1_H1 ;  /* 0x30000025ff007230 */ /* 0x000fe40000004100 */
[C---:B------:R-:W-:Y:S01]  /*7c00*/  FMUL R15, R24.reuse, R15 ;  /* 0x0000000f180f7220 */ /* 0x040fe20000400000 */
[C---:B------:R-:W-:Y:S01]  /*7c10*/  FMUL R12, R24.reuse, R16 ;  /* 0x00000010180c7220 */ /* 0x040fe20000400000 */
[C---:B------:R-:W-:Y:S01]  /*7c20*/  FFMA R10, R27.reuse, R2, R10 ;  /* 0x000000021b0a7223 */ /* 0x040fe2000000000a */
[--C-:B------:R-:W-:Y:S02]  /*7c30*/  HADD2.F32 R2, -RZ, R38.reuse.H0_H0 ;  /* 0x20000026ff027230 */ /* 0x100fe40000004100 */
[----:B------:R-:W-:Y:S01]  /*7c40*/  FFMA R15, R27, R0, R15 ;  /* 0x000000001b0f7223 */ /* 0x000fe2000000000f */
[----:B------:R-:W-:Y:S01]  /*7c50*/  HADD2.F32 R0, -RZ, R38.H1_H1 ;  /* 0x30000026ff007230 */ /* 0x000fe20000004100 */
[----:B------:R-:W-:Y:S01]  /*7c60*/  F2FP.F16.F32.PACK_AB R34, R5, R4 ;  /* 0x000000040522723e */ /* 0x000fe200000000ff */
        /* <DEDUP_REMOVED lines=14> */
[----:B------:R-:W-:Y:S02]  /*7d50*/  F2FP.F16.F32.PACK_AB R11, R19, R14 ;  /* 0x0000000e130b723e */ /* 0x000fe400000000ff */
[----:B------:R-:W-:Y:S02]  /*7d60*/  MOV R2, UR46 ;  /* 0x0000002e00027c02 */ /* 0x000fe40008000f00 */
[----:B------:R-:W-:Y:S01]  /*7d70*/  MOV R0, UR47 ;  /* 0x0000002f00007c02 */ /* 0x000fe20008000f00 */
[----:B------:R1:W-:Y:S01]  /*7d80*/  STS.128 [R62+0x1200], R8 ;  /* 0x001200083e007388 */ /* 0x0003e20000000c00 */
[----:B------:R-:W-:Y:S02]  /*7d90*/  @P6 LEA R2, R2, UR43, 0x3 ;  /* 0x0000002b02026c11 */ /* 0x000fe4000f8e18ff */
[----:B------:R-:W-:Y:S02]  /*7da0*/  @P6 SHF.L.U32 R3, R59, 0x1f, RZ ;  /* 0x0000001f3b036819 */ /* 0x000fe400000006ff */
[----:B------:R-:W-:Y:S01]  /*7db0*/  @P6 IADD3 R2, PT, PT, R2, 0xf0, RZ ;  /* 0x000000f002026810 */ /* 0x000fe20007ffe0ff */
[----:B------:R-:W-:Y:S01]  /*7dc0*/  @!PT LDS RZ, [RZ] ;  /* 0x00000000fffff984 */ /* 0x000fe20000000800 */
[----:B------:R-:W-:Y:S01]  /*7dd0*/  @!PT LDS RZ, [RZ] ;  /* 0x00000000fffff984 */ /* 0x000fe20000000800 */
[----:B------:R-:W-:Y:S01]  /*7de0*/  @!PT LDS RZ, [RZ] ;  /* 0x00000000fffff984 */ /* 0x000fe20000000800 */
[----:B------:R-:W-:Y:S01]  /*7df0*/  @!PT LDS RZ, [RZ] ;  /* 0x00000000fffff984 */ /* 0x000fe20000000800 */
[----:B------:R2:W-:Y:S06]  /*7e00*/  MEMBAR.ALL.CTA ;  /* 0x0000000000007992 */ /* 0x0005ec0000008000 */
[----:B--2---:R-:W2:Y:S01]  /*7e10*/  FENCE.VIEW.ASYNC.S ;  /* 0x00000000000073c6 */ /* 0x004ea20000000000 */
[----:B------:R-:W-:Y:S02]  /*7e20*/  @P6 PRMT R0, R0, 0x654, R2 ;  /* 0x0000065400006816 */ /* 0x000fe40000000002 */
[----:B------:R-:W-:Y:S01]  /*7e30*/  LEA R2, R26, UR43, 0x3 ;  /* 0x0000002b1a027c11 */ /* 0x000fe2000f8e18ff */
[----:B--2---:R-:W-:Y:S06]  /*7e40*/  BAR.SYNC.DEFER_BLOCKING 0x1, 0x80 ;  /* 0x0042000000007b1d */ /* 0x004fec0000010000 */
[----:B------:R-:W-:Y:S05]  /*7e50*/  @P0 BRA `(.L_x_136) ;  /* 0x00000000003c0947 */ /* 0x000fea0003800000 */
[----:B------:R-:W2:Y:S01]  /*7e60*/  LDCU.64 UR6, c[0x0][0x348] ;  /* 0x00006900ff0677ac */ /* 0x000ea20008000a00 */
[----:B------:R-:W-:Y:S02]  /*7e70*/  UIADD3 UR13, UPT, UPT, UR49, 0x10, URZ ;  /* 0x00000010310d7890 */ /* 0x000fe4000fffe0ff */
[----:B------:R-:W-:Y:S01]  /*7e80*/  UIADD3 UR12, UPT, UPT, UR43, 0x1200, URZ ;  /* 0x000012002b0c7890 */ /* 0x000fe2000fffe0ff */
[----:B------:R-:W-:Y:S01]  /*7e90*/  UMOV UR14, UR50 ;  /* 0x00000032000e7c82 */ /* 0x000fe20008000000 */
[----:B------:R-:W-:Y:S01]  /*7ea0*/  UMOV UR15, UR36 ;  /* 0x00000024000f7c82 */ /* 0x000fe20008000000 */
[----:B------:R-:W-:Y:S02]  /*7eb0*/  UIADD3 UR9, UPT, UPT, UR49, 0x50, URZ ;  /* 0x0000005031097890 */ /* 0x000fe4000fffe0ff */
[----:B------:R-:W-:Y:S01]  /*7ec0*/  UIADD3 UR8, UPT, UPT, UR43, 0x1a00, URZ ;  /* 0x00001a002b087890 */ /* 0x000fe2000fffe0ff */
[----:B------:R-:W-:Y:S01]  /*7ed0*/  UMOV UR10, UR50 ;  /* 0x00000032000a7c82 */ /* 0x000fe20008000000 */
[----:B------:R-:W-:Y:S01]  /*7ee0*/  UMOV UR11, UR36 ;  /* 0x00000024000b7c82 */ /* 0x000fe20008000000 */
[----:B--2---:R-:W-:Y:S04]  /*7ef0*/  UIADD3 UR4, UP0, UPT, UR6, 0x680, URZ ;  /* 0x0000068006047890 */ /* 0x004fe8000ff1e0ff */
[----:B------:R-:W-:Y:S09]  /*7f00*/  UIADD3.X UR5, UPT, UPT, URZ, UR7, URZ, UP0, !UPT ;  /* 0x00000007ff057290 */ /* 0x000ff200087fe4ff */
[----:B------:R2:W-:Y:S01]  /*7f10*/  UTMASTG.3D [UR12], [UR4] ;  /* 0x0000000c040073b5 */ /* 0x0005e20008010000 */
[----:B------:R2:W-:Y:S01]  /*7f20*/  UTMASTG.3D [UR8], [UR4] ;  /* 0x00000008040073b5 */ /* 0x0005e20008010000 */
[----:B------:R0:W-:Y:S01]  /*7f30*/  UTMACMDFLUSH ;  /* 0x00000000000079b7 */ /* 0x0001e20000000000 */
[----:B--2---:R-:W-:Y:S04]  /*7f40*/  DEPBAR.LE SB0, 0x1 ;  /* 0x000080400000791a */ /* 0x004fe80000000000 */
.L_x_136:
[----:B------:R-:W-:Y:S05]  /*7f50*/  BSYNC.RECONVERGENT B0 ;  /* 0x0000000000007941 */ /* 0x000fea0003800200 */
.L_x_135:
[----:B------:R-:W-:Y:S01]  /*7f60*/  BAR.SYNC.DEFER_BLOCKING 0x1, 0x80 ;  /* 0x0042000000007b1d */ /* 0x000fe20000010000 */
[----:B------:R-:W-:Y:S04]  /*7f70*/  UIADD3 UR4, UPT, UPT, UR46, 0x1, URZ ;  /* 0x000000012e047890 */ /* 0x000fe8000fffe0ff */
[----:B------:R-:W-:Y:S04]  /*7f80*/  UISETP.NE.AND UP0, UPT, UR4, 0x4, UPT ;  /* 0x000000040400788c */ /* 0x000fe8000bf05270 */
[----:B------:R-:W-:Y:S01]  /*7f90*/  USEL UR44, UR4, URZ, UP0 ;  /* 0x000000ff042c7287 */ /* 0x000fe20008000000 */
[----:B------:R2:W-:Y:S01]  /*7fa0*/  @P6 SYNCS.ARRIVE.TRANS64.RED.A1T0 RZ, [R0+URZ], RZ ;  /* 0x000000ff00ff69a7 */ /* 0x0005e200081004ff */
[----:B------:R-:W-:Y:S01]  /*7fb0*/  BSSY B1, `(.L_x_137) ;  /* 0x0000013000017945 */ /* 0x000fe20003800000 */
[----:B------:R-:W3:Y:S02]  /*7fc0*/  @P6 SYNCS.PHASECHK.TRANS64.TRYWAIT P0, [R2+URZ+0xd0], R3 ;  /* 0x0000d003020065a7 */ /* 0x000ee400080011ff */
[----:B---3--:R-:W-:Y:S01]  /*7fd0*/  @P6 SEL R63, RZ, 0x1, !P0 ;  /* 0x00000001ff3f6807 */ /* 0x008fe20004000000 */
[----:B--2---:R-:W-:Y:S06]  /*7fe0*/  @!P6 BRA `(.L_x_138) ;  /* 0x00000000003ce947 */ /* 0x004fec0003800000 */
[----:B------:R-:W-:Y:S01]  /*7ff0*/  ISETP.NE.AND P1, PT, R64, RZ, PT ;  /* 0x000000ff4000720c */ /* 0x000fe20003f25270 */
[----:B------:R-:W-:Y:S01]  /*8000*/  BSSY B0, `(.L_x_139) ;  /* 0x0000009000007945 */ /* 0x000fe20003800000 */
[----:B------:R-:W-:Y:S11]  /*8010*/  ISETP.NE.AND P0, PT, R63, RZ, PT ;  /* 0x000000ff3f00720c */ /* 0x000ff60003f05270 */
[----:B------:R-:W-:Y:S05]  /*8020*/  @P1 IMAD R3, R26, 0x1000, R56 ;  /* 0x000010001a031824 */ /* 0x000fea00078e0238 */
[----:B------:R-:W-:Y:S05]  /*8030*/  @P1 IADD3 R0, PT, PT, R3, UR43, RZ ;  /* 0x0000002b03001c10 */ /* 0x000fea000fffe0ff */
[----:B------:R-:W-:Y:S01]  /*8040*/  @P1 IMAD.IADD R0, R65, 0x1, R0 ;  /* 0x0000000141001824 */ /* 0x000fe200078e0200 */
[----:B------:R-:W-:Y:S06]  /*8050*/  @P0 BRA `(.L_x_140) ;  /* 0x00000000000c0947 */ /* 0x000fec0003800000 */
[----:B------:R-:W-:Y:S04]  /*8060*/  SHF.L.U32 R4, R59, 0x1f, RZ ;  /* 0x0000001f3b047819 */ /* 0x000fe800000006ff */
[----:B------:R-:W2:Y:S02]  /*8070*/  SYNCS.PHASECHK.TRANS64.TRYWAIT P0, [R2+URZ+0xd0], R4 ;  /* 0x0000d004020075a7 */ /* 0x000ea400080011ff */
[----:B--2---:R-:W-:Y:S05]  /*8080*/  @!P0 BRA `(.L_x_141) ;  /* 0x0000002000d88947 */ /* 0x004fea0003800000 */
.L_x_140:
[----:B------:R-:W-:Y:S05]  /*8090*/  BSYNC B0 ;  /* 0x0000000000007941 */ /* 0x000fea0003800000 */
.L_x_139:
[----:B------:R-:W-:Y:S02]  /*80a0*/  ISETP.NE.AND P0, PT, R64, RZ, PT ;  /* 0x000000ff4000720c */ /* 0x000fe40003f05270 */
[----:B------:R-:W-:Y:S11]  /*80b0*/  IADD3 R26, PT, PT, R26, 0x1, RZ ;  /* 0x000000011a1a7810 */ /* 0x000ff60007ffe0ff */
[----:B------:R3:W4:Y:S04]  /*80c0*/  @P0 LDS.128 R28, [R3+UR43+0x200] ;  /* 0x0002002b031c0984 */ /* 0x0007280008000c00 */
[----:B------:R3:W1:Y:S02]  /*80d0*/  @P0 LDS.128 R36, [R0+0x200] ;  /* 0x0002000000240984 */ /* 0x0006640000000c00 */
.L_x_138:
[----:B------:R-:W-:Y:S05]  /*80e0*/  BSYNC B1 ;  /* 0x0000000000017941 */ /* 0x000fea0003800000 */
.L_x_137:
[----:B---3--:R-:W-:Y:S05]  /*80f0*/  VIADD R0, R25, 0x20 ;  /* 0x0000002019007836 */ /* 0x008fea0000000000 */
[----:B------:R-:W-:Y:S04]  /*8100*/  SHF.R.U32.HI R0, RZ, 0x15, R0 ;  /* 0x00000015ff007819 */ /* 0x000fe80000011600 */
[----:B------:R-:W-:Y:S11]  /*8110*/  LOP3.LUT P0, RZ, R0, 0x3, R47, 0x48, !PT ;  /* 0x0000000300ff7812 */ /* 0x000ff6000780482f */
[----:B------:R-:W-:Y:S02]  /*8120*/  @!UPT UIADD3 URZ, UPT, UPT, URZ, URZ, URZ ;  /* 0x000000fffffff290 */ /* 0x000fe4000fffe0ff */
[----:B------:R-:W-:Y:S05]  /*8130*/  @!P0 BRA `(.L_x_142) ;  /* 0x0000000000408947 */ /* 0x000fea0003800000 */
[----:B------:R-:W3:Y:S01]  /*8140*/  LDCU.64 UR8, c[0x4][0x70] ;  /* 0x01000e00ff0877ac */ /* 0x000ee20008000a00 */
[----:B------:R-:W-:Y:S01]  /*8150*/  MOV R3, 0x0 ;  /* 0x0000000000037802 */ /* 0x000fe20000000f00 */
[----:B------:R-:W-:Y:S02]  /*8160*/  HFMA2 R12, -RZ, RZ, 0, 5.9604644775390625e-08 ;  /* 0x00000001ff0c7431 */ /* 0x000fe400000001ff */
[----:B-1----:R-:W-:Y:S02]  /*8170*/  IMAD.MOV.U32 R8, RZ, RZ, 0x192 ;  /* 0x00000192ff087424 */ /* 0x002fe400078e00ff */
[----:B------:R-:W-:Y:S01]  /*8180*/  IMAD.MOV.U32 R13, RZ, RZ, RZ ;  /* 0x000000ffff0d7224 */ /* 0x000fe200078e00ff */
[----:B------:R-:W1:Y:S01]  /*8190*/  LDCU.64 UR6, c[0x4][0x78] ;  /* 0x01000f00ff0677ac */ /* 0x000e620008000a00 */
[----:B--2---:R-:W2:Y:S01]  /*81a0*/  LDC.64 R2, c[0x4][R3] ;  /* 0x0100000003027b82 */ /* 0x004ea20000000a00 */
[----:B------:R-:W5:Y:S01]  /*81b0*/  LDCU.64 UR4, c[0x4][0x10] ;  /* 0x01000200ff0477ac */ /* 0x000f620008000a00 */
[----:B---3--:R-:W-:Y:S01]  /*81c0*/  MOV R5, UR9 ;  /* 0x0000000900057c02 */ /* 0x008fe20008000f00 */
[----:B------:R-:W-:Y:S01]  /*81d0*/  IMAD.U32 R4, RZ, RZ, UR8 ;  /* 0x00000008ff047e24 */ /* 0x000fe2000f8e00ff */
[----:B-1----:R-:W-:Y:S01]  /*81e0*/  MOV R7, UR7 ;  /* 0x0000000700077c02 */ /* 0x002fe20008000f00 */
[----:B------:R-:W-:Y:S01]  /*81f0*/  IMAD.U32 R6, RZ, RZ, UR6 ;  /* 0x00000006ff067e24 */ /* 0x000fe2000f8e00ff */
[----:B-----5:R-:W-:Y:S01]  /*8200*/  MOV R11, UR5 ;  /* 0x00000005000b7c02 */ /* 0x020fe20008000f00 */
[----:B------:R-:W-:Y:S02]  /*8210*/  IMAD.U32 R10, RZ, RZ, UR4 ;  /* 0x00000004ff0a7e24 */ /* 0x000fe4000f8e00ff */
[----:B------:R-:W-:Y:S07]  /*8220*/  LEPC R20, `(.L_x_142) ;  /* 0x000000001014794e */ /* 0x000fee0000000000 */
[----:B--2-4-:R-:W-:Y:S05]  /*8230*/  CALL.ABS.NOINC R2 ;  /* 0x0000000002007343 */ /* 0x014fea0003c00000 */
.L_x_142:
[----:B------:R-:W-:Y:S01]  /*8240*/  ISETP.NE.AND P6, PT, R61, RZ, PT ;  /* 0x000000ff3d00720c */ /* 0x000fe20003fc5270 */
[----:B------:R-:W-:Y:S05]  /*8250*/  WARPSYNC.ALL ;  /* 0x0000000000007948 */ /* 0x000fea0003800000 */
[----:B------:R-:W-:Y:S01]  /*8260*/  R2UR UR4, R25 ;  /* 0x00000000190472ca */ /* 0x000fe200000e0000 */
[----:B----4-:R-:W-:Y:S01]  /*8270*/  HADD2.F32 R3, -RZ, R28.H0_H0 ;  /* 0x2000001cff037230 */ /* 0x010fe20000004100 */
[----:B------:R-:W-:Y:S01]  /*8280*/  ISETP.NE.AND P0, PT, R60, RZ, PT ;  /* 0x000000ff3c00720c */ /* 0x000fe20003f05270 */
[----:B------:R-:W-:Y:S01]  /*8290*/  HADD2.F32 R20, -RZ, R30.H0_H0 ;  /* 0x2000001eff147230 */ /* 0x000fe20000004100 */
[----:B------:R-:W-:Y:S09]  /*82a0*/  BSSY.RECONVERGENT B0, `(.L_x_143) ;  /* 0x0000058000007945 */ /* 0x000ff20003800200 */
[----:B-12---:R-:W1:Y:S02]  /*82b0*/  LDTM.x16 R4, tmem[UR4+0x20] ;  /* 0x00002004000479ee */ /* 0x006e640008240000 */
        /* <DEDUP_REMOVED lines=59> */
[----:B------:R-:W-:Y:S02]  /*8670*/  LEA R3, R26, UR43, 0x3 ;  /* 0x0000002b1a037c11 */ /* 0x000fe4000f8e18ff */
        /* <DEDUP_REMOVED lines=8> */
[----:B------:R-:W-:Y:S01]  /*8700*/  @P6 SHF.L.U32 R2, R59, 0x1f, RZ ;  /* 0x0000001f3b026819 */ /* 0x000fe200000006ff */
        /* <DEDUP_REMOVED lines=17> */
.L_x_144:
[----:B------:R-:W-:Y:S05]  /*8820*/  BSYNC.RECONVERGENT B0 ;  /* 0x0000000000007941 */ /* 0x000fea0003800200 */
.L_x_143:
        /* <DEDUP_REMOVED lines=19> */
.L_x_148:
[----:B------:R-:W-:Y:S05]  /*8960*/  BSYNC B0 ;  /* 0x0000000000007941 */ /* 0x000fea0003800000 */
.L_x_147:
[----:B------:R-:W-:Y:S11]  /*8970*/  ISETP.NE.AND P0, PT, R64, RZ, PT ;  /* 0x000000ff4000720c */ /* 0x000ff60003f05270 */
[----:B------:R-:W-:Y:S02]  /*8980*/  @!UPT UIADD3 URZ, UPT, UPT, URZ, URZ, URZ ;  /* 0x000000fffffff290 */ /* 0x000fe4000fffe0ff */
[----:B------:R3:W4:Y:S04]  /*8990*/  @P0 LDS.128 R28, [R26+UR43+0x200] ;  /* 0x0002002b1a1c0984 */ /* 0x0007280008000c00 */
[----:B------:R3:W1:Y:S02]  /*89a0*/  @P0 LDS.128 R36, [R65+0x200] ;  /* 0x0002000041240984 */ /* 0x0006640000000c00 */
.L_x_146:
[----:B------:R-:W-:Y:S05]  /*89b0*/  BSYNC B1 ;  /* 0x0000000000017941 */ /* 0x000fea0003800000 */
.L_x_145:
[----:B--2---:R-:W-:Y:S05]  /*89c0*/  VIADD R0, R25, 0x30 ;  /* 0x0000003019007836 */ /* 0x004fea0000000000 */
[----:B------:R-:W-:Y:S04]  /*89d0*/  SHF.R.U32.HI R0, RZ, 0x15, R0 ;  /* 0x00000015ff007819 */ /* 0x000fe80000011600 */
[----:B------:R-:W-:Y:S11]  /*89e0*/  LOP3.LUT P0, RZ, R0, 0x3, R47, 0x48, !PT ;  /* 0x0000000300ff7812 */ /* 0x000ff6000780482f */
[----:B------:R-:W-:Y:S02]  /*89f0*/  @!UPT UIADD3 URZ, UPT, UPT, URZ, URZ, URZ ;  /* 0x000000fffffff290 */ /* 0x000fe4000fffe0ff */
[----:B------:R-:W-:Y:S05]  /*8a00*/  @!P0 BRA `(.L_x_150) ;  /* 0x0000000000408947 */ /* 0x000fea0003800000 */
[----:B------:R-:W2:Y:S01]  /*8a10*/  LDCU.64 UR8, c[0x4][0x70] ;  /* 0x01000e00ff0877ac */ /* 0x000ea20008000a00 */
[----:B------:R-:W-:Y:S01]  /*8a20*/  MOV R3, 0x0 ;  /* 0x0000000000037802 */ /* 0x000fe20000000f00 */
        /* <DEDUP_REMOVED lines=14> */
.L_x_150:
[----:B------:R-:W-:Y:S01]  /*8b10*/  ISETP.NE.AND P0, PT, R60, RZ, PT ;  /* 0x000000ff3c00720c */ /* 0x000fe20003f05270 */
[----:B------:R-:W-:Y:S05]  /*8b20*/  WARPSYNC.ALL ;  /* 0x0000000000007948 */ /* 0x000fea0003800000 */
[----:B------:R-:W-:Y:S01]  /*8b30*/  R2UR UR4, R25 ;  /* 0x00000000190472ca */ /* 0x000fe200000e0000 */
[--C-:B----4-:R-:W-:Y:S01]  /*8b40*/  HADD2.F32 R20, -RZ, R28.reuse.H0_H0 ;  /* 0x2000001cff147230 */ /* 0x110fe20000004100 */
[----:B------:R-:W-:Y:S01]  /*8b50*/  IADD3 R53, PT, PT, R53, 0x160, RZ ;  /* 0x0000016035357810 */ /* 0x000fe20007ffe0ff */
[----:B------:R-:W-:Y:S01]  /*8b60*/  HADD2.F32 R21, -RZ, R28.H1_H1 ;  /* 0x3000001cff157230 */ /* 0x000fe20000004100 */
[----:B------:R-:W-:Y:S01]  /*8b70*/  BSSY.RECONVERGENT B0, `(.L_x_151) ;  /* 0x0000054000007945 */ /* 0x000fe20003800200 */
[--C-:B------:R-:W-:Y:S01]  /*8b80*/  HADD2.F32 R25, -RZ, R29.reuse.H0_H0 ;  /* 0x2000001dff197230 */ /* 0x100fe20000004100 */
[----:B------:R-:W-:Y:S01]  /*8b90*/  LOP3.LUT R53, R53, 0xfefffff8, RZ, 0xc0, !PT ;  /* 0xfefffff835357812 */ /* 0x000fe200078ec0ff */
[----:B---3--:R-:W-:Y:S02]  /*8ba0*/  HADD2.F32 R26, -RZ, R29.H1_H1 ;  /* 0x3000001dff1a7230 */ /* 0x008fe40000004100 */
[--C-:B------:R-:W-:Y:S02]  /*8bb0*/  HADD2.F32 R28, -RZ, R30.reuse.H0_H0 ;  /* 0x2000001eff1c7230 */ /* 0x100fe40000004100 */
[----:B------:R-:W-:Y:S02]  /*8bc0*/  HADD2.F32 R29, -RZ, R30.H1_H1 ;  /* 0x3000001eff1d7230 */ /* 0x000fe40000004100 */
[----:B-1----:R-:W1:Y:S01]  /*8bd0*/  LDTM.x16 R4, tmem[UR4+0x30] ;  /* 0x00003004000479ee */ /* 0x002e620008240000 */
[----:B------:R-:W-:Y:S01]  /*8be0*/  NOP ;  /* 0x0000000000007918 */ /* 0x000fe20000000000 */
[----:B-1----:R1:W-:Y:S01]  /*8bf0*/  SYNCS.ARRIVE.TRANS64.RED.A1T0 RZ, [R53+URZ], RZ ;  /* 0x000000ff35ff79a7 */ /* 0x0023e200081004ff */
[--C-:B------:R-:W-:Y:S02]  /*8c00*/  HADD2.F32 R30, -RZ, R31.reuse.H0_H0 ;  /* 0x2000001fff1e7230 */ /* 0x100fe40000004100 */
[----:B------:R-:W-:Y:S02]  /*8c10*/  HADD2.F32 R31, -RZ, R31.H1_H1 ;  /* 0x3000001fff1f7230 */ /* 0x000fe40000004100 */
        /* <DEDUP_REMOVED lines=8> */
[C---:B------:R-:W-:Y:S01]  /*8ca0*/  FMUL R4, R24.reuse, R4 ;  /* 0x0000000418047220 */ /* 0x040fe20000400000 */
[C---:B------:R-:W-:Y:S01]  /*8cb0*/  FMUL R5, R24.reuse, R5 ;  /* 0x0000000518057220 */ /* 0x040fe20000400000 */
[C---:B------:R-:W-:Y:S01]  /*8cc0*/  FMUL R6, R24.reuse, R6 ;  /* 0x0000000618067220 */ /* 0x040fe20000400000 */
[C---:B------:R-:W-:Y:S01]  /*8cd0*/  FMUL R7, R24.reuse, R7 ;  /* 0x0000000718077220 */ /* 0x040fe20000400000 */
[C---:B------:R-:W-:Y:S01]  /*8ce0*/  FFMA R4, R27.reuse, R20, R4 ;  /* 0x000000141b047223 */ /* 0x040fe20000000004 */
        /* <DEDUP_REMOVED lines=15> */
[C---:B------:R-:W-:Y:S01]  /*8de0*/  FMUL R12, R24.reuse, R16 ;  /* 0x00000010180c7220 */ /* 0x040fe20000400000 */
[C---:B------:R-:W-:Y:S01]  /*8df0*/  FFMA R0, R27.reuse, R32, R0 ;  /* 0x000000201b007223 */ /* 0x040fe20000000000 */
[C---:B------:R-:W-:Y:S01]  /*8e00*/  FMUL R13, R24.reuse, R17 ;  /* 0x00000011180d7220 */ /* 0x040fe20000400000 */
[----:B------:R-:W-:Y:S01]  /*8e10*/  FFMA R2, R27, R33, R2 ;  /* 0x000000211b027223 */ /* 0x000fe20000000002 */
[----:B------:R-:W-:Y:S01]  /*8e20*/  F2FP.F16.F32.PACK_AB R4, R5, R4 ;  /* 0x000000040504723e */ /* 0x000fe200000000ff */
[C---:B------:R-:W-:Y:S01]  /*8e30*/  FMUL R14, R24.reuse, R18 ;  /* 0x00000012180e7220 */ /* 0x040fe20000400000 */
[----:B------:R-:W-:Y:S01]  /*8e40*/  FFMA R3, R27, R34, R3 ;  /* 0x000000221b037223 */ /* 0x000fe20000000003 */
[----:B------:R-:W-:Y:S01]  /*8e50*/  F2FP.F16.F32.PACK_AB R5, R7, R6 ;  /* 0x000000060705723e */ /* 0x000fe200000000ff */
[----:B------:R-:W-:Y:S01]  /*8e60*/  FFMA R15, R27, R35, R15 ;  /* 0x000000231b0f7223 */ /* 0x000fe2000000000f */
[----:B------:R-:W-:Y:S01]  /*8e70*/  FMUL R19, R24, R19 ;  /* 0x0000001318137220 */ /* 0x000fe20000400000 */
[----:B------:R-:W-:Y:S01]  /*8e80*/  F2FP.F16.F32.PACK_AB R6, R9, R8 ;  /* 0x000000080906723e */ /* 0x000fe200000000ff */
[----:B------:R-:W-:Y:S01]  /*8e90*/  FFMA R12, R27, R36, R12 ;  /* 0x000000241b0c7223 */ /* 0x000fe2000000000c */
[----:B------:R-:W-:Y:S01]  /*8ea0*/  F2FP.F16.F32.PACK_AB R7, R11, R10 ;  /* 0x0000000a0b07723e */ /* 0x000fe200000000ff */
[C---:B------:R-:W-:Y:S01]  /*8eb0*/  FFMA R13, R27.reuse, R37, R13 ;  /* 0x000000251b0d7223 */ /* 0x040fe2000000000d */
[C---:B------:R-:W-:Y:S01]  /*8ec0*/  FFMA R14, R27.reuse, R38, R14 ;  /* 0x000000261b0e7223 */ /* 0x040fe2000000000e */
[----:B------:R-:W-:Y:S01]  /*8ed0*/  FFMA R19, R27, R39, R19 ;  /* 0x000000271b137223 */ /* 0x000fe20000000013 */
[----:B------:R-:W-:Y:S01]  /*8ee0*/  F2FP.F16.F32.PACK_AB R16, R2, R0 ;  /* 0x000000000210723e */ /* 0x000fe200000000ff */
[----:B------:R1:W-:Y:S01]  /*8ef0*/  STS.128 [R56+UR43+0x3200], R4 ;  /* 0x0032000438007988 */ /* 0x0003e20008000c2b */
        /* <DEDUP_REMOVED lines=27> */
.L_x_152:
[----:B------:R-:W-:Y:S05]  /*90b0*/  BSYNC.RECONVERGENT B0 ;  /* 0x0000000000007941 */ /* 0x000fea0003800200 */
.L_x_151:
[----:B------:R-:W-:Y:S01]  /*90c0*/  BAR.SYNC.DEFER_BLOCKING 0x1, 0x80 ;  /* 0x0042000000007b1d */ /* 0x000fe20000010000 */
[----:B------:R-:W-:Y:S01]  /*90d0*/  UISETP.NE.AND UP0, UPT, UR52, -0x4, UPT ;  /* 0xfffffffc3400788c */ /* 0x000fe2000bf05270 */
[----:B------:R-:W-:Y:S08]  /*90e0*/  IADD3 R22, PT, PT, R22, 0x1, RZ ;  /* 0x0000000116167810 */ /* 0x000ff00007ffe0ff */
[----:B------:R-:W-:Y:S05]  /*90f0*/  BRA.U !UP0, `(.L_x_153) ;  /* 0x0000000108287547 */ /* 0x000fea000b800000 */
[----:B------:R-:W-:Y:S01]  /*9100*/  ISETP.NE.AND P0, PT, R61, RZ, PT ;  /* 0x000000ff3d00720c */ /* 0x000fe20003f05270 */
[----:B------:R-:W-:Y:S01]  /*9110*/  IMAD.U32 R2, RZ, RZ, UR46 ;  /* 0x0000002eff027e24 */ /* 0x000fe2000f8e00ff */
[----:B------:R-:W-:Y:S01]  /*9120*/  UIADD3 UR4, UPT, UPT, UR46, 0x1, URZ ;  /* 0x000000012e047890 */ /* 0x000fe2000fffe0ff */
[----:B------:R-:W-:Y:S03]  /*9130*/  IMAD.U32 R0, RZ, RZ, UR47 ;  /* 0x0000002fff007e24 */ /* 0x000fe6000f8e00ff */
[----:B------:R-:W-:Y:S04]  /*9140*/  UISETP.NE.AND UP0, UPT, UR4, 0x4, UPT ;  /* 0x000000040400788c */ /* 0x000fe8000bf05270 */
[----:B------:R-:W-:Y:S03]  /*9150*/  USEL UR46, UR4, URZ, UP0 ;  /* 0x000000ff042e7287 */ /* 0x000fe60008000000 */
[----:B------:R-:W-:Y:S05]  /*9160*/  @P0 LEA R2, R2, UR43, 0x3 ;  /* 0x0000002b02020c11 */ /* 0x000fea000f8e18ff */
[----:B------:R-:W-:Y:S05]  /*9170*/  @P0 VIADD R2, R2, 0xf0 ;  /* 0x000000f002020836 */ /* 0x000fea0000000000 */
[----:B------:R-:W-:Y:S04]  /*9180*/  @P0 PRMT R0, R0, 0x654, R2 ;  /* 0x0000065400000816 */ /* 0x000fe80000000002 */
[----:B------:R2:W-:Y:S03]  /*9190*/  @P0 SYNCS.ARRIVE.TRANS64.RED.A1T0 RZ, [R0+URZ], RZ ;  /* 0x000000ff00ff09a7 */ /* 0x0005e600081004ff */
.L_x_153:
[----:B------:R-:W-:Y:S01]  /*91a0*/  R2UR UR4, R50 ;  /* 0x00000000320472ca */ /* 0x000fe200000e0000 */
[----:B------:R-:W-:Y:S01]  /*91b0*/  UISETP.NE.AND UP0, UPT, UR62, URZ, UPT ;  /* 0x000000ff3e00728c */ /* 0x000fe2000bf05270 */
[----:B------:R-:W-:Y:S01]  /*91c0*/  ISETP.NE.AND P0, PT, R55, 0x2, PT ;  /* 0x000000023700780c */ /* 0x000fe20003f05270 */
[----:B------:R-:W-:Y:S01]  /*91d0*/  UIADD3 UR24, UPT, UPT, UR37, UR63, URZ ;  /* 0x0000003f25187290 */ /* 0x000fe2000fffe0ff */
[----:B------:R-:W-:Y:S01]  /*91e0*/  ISETP.NE.AND P1, PT, R22, 0x4, PT ;  /* 0x000000041600780c */ /* 0x000fe20003f25270 */
[----:B------:R-:W-:Y:S01]  /*91f0*/  UIADD3 UR52, UPT, UPT, UR52, 0x4, URZ ;  /* 0x0000000434347890 */ /* 0x000fe2000fffe0ff */
[----:B------:R-:W-:Y:S01]  /*9200*/  SEL R2, RZ, 0x1, P0 ;  /* 0x00000001ff027807 */ /* 0x000fe20000000000 */
[----:B------:R-:W-:Y:S01]  /*9210*/  UMOV UR36, UR61 ;  /* 0x0000003d00247c82 */ /* 0x000fe20008000000 */
[----:B--2---:R-:W-:Y:S02]  /*9220*/  SEL R0, RZ, 0x1, P1 ;  /* 0x00000001ff007807 */ /* 0x004fe40000800000 */
[----:B------:R-:W-:Y:S02]  /*9230*/  LOP3.LUT R57, R57, R2, RZ, 0x3c, !PT ;  /* 0x0000000239397212 */ /* 0x000fe400078e3cff */
[----:B------:R-:W-:Y:S01]  /*9240*/  LOP3.LUT R58, R58, R0, RZ, 0x3c, !PT ;  /* 0x000000003a3a7212 */ /* 0x000fe200078e3cff */
[----:B------:R-:W-:Y:S01]  /*9250*/  UIADD3 UR20, UPT, UPT, UR38, UR4, URZ ;  /* 0x0000000426147290 */ /* 0x000fe2000fffe0ff */
[----:B------:R-:W-:Y:S02]  /*9260*/  SEL R55, R55, RZ, P0 ;  /* 0x000000ff37377207 */ /* 0x000fe40000000000 */
[----:B------:R-:W-:Y:S01]  /*9270*/  SEL R22, R22, RZ, P1 ;  /* 0x000000ff16167207 */ /* 0x000fe20000800000 */
[----:B------:R-:W-:Y:S08]  /*9280*/  BRA.U UP0, `(.L_x_154) ;  /* 0xffffffcd005c7547 */ /* 0x000ff0000b83ffff */
[----:B------:R-:W-:-:S13]  /*9290*/  R2UR UR4, R51 ;  /* 0x00000000330472ca */ /* 0x000fda00000e0000 */
[----:B------:R-:W-:-:S09]  /*92a0*/  UISETP.NE.AND UP0, UPT, UR4, URZ, UPT ;  /* 0x000000ff0400728c */ /* 0x000fd2000bf05270 */
[----:B------:R-:W-:Y:S05]  /*92b0*/  BRA.U !UP0, `(.L_x_155) ;  /* 0x0000000108487547 */ /* 0x000fea000b800000 */
[----:B------:R-:W2:Y:S02]  /*92c0*/  LDCU.64 UR4, c[0x0][0x890] ;  /* 0x00011200ff0477ac */ /* 0x000ea40008000a00 */
[----:B--2---:R-:W-:-:S04]  /*92d0*/  UISETP.NE.U32.AND UP0, UPT, UR4, URZ, UPT ;  /* 0x000000ff0400728c */ /* 0x004fc8000bf05070 */
[----:B------:R-:W-:-:S09]  /*92e0*/  UISETP.NE.AND.EX UP0, UPT, UR5, URZ, UPT, UP0 ;  /* 0x000000ff0500728c */ /* 0x000fd2000bf05300 */
[----:B------:R-:W-:Y:S05]  /*92f0*/  BRA.U UP0, `(.L_x_156) ;  /* 0x00000001000c7547 */ /* 0x000fea000b800000 */
[----:B------:R-:W-:-:S13]  /*9300*/  FSETP.NEU.AND P0, PT, R27, RZ, PT ;  /* 0x000000ff1b00720b */ /* 0x000fda0003f0d000 */
[----:B------:R-:W-:Y:S05]  /*9310*/  @!P0 EXIT ;  /* 0x000000000000894d */ /* 0x000fea0003800000 */
[----:B------:R-:W-:Y:S05]  /*9320*/  BRA `(.L_x_155) ;  /* 0x00000000002c7947 */ /* 0x000fea0003800000 */
.L_x_156:
[----:B------:R-:W-:Y:S01]  /*9330*/  ISETP.NE.AND P0, PT, R54, RZ, PT ;  /* 0x000000ff3600720c */ /* 0x000fe20003f05270 */
[----:B------:R-:W-:-:S12]  /*9340*/  BSSY.RECONVERGENT B0, `(.L_x_155) ;  /* 0x0000009000007945 */ /* 0x000fd80003800200 */
[----:B------:R-:W-:Y:S05]  /*9350*/  @P0 BRA `(.L_x_157) ;  /* 0x0000000000140947 */ /* 0x000fea0003800000 */
[----:B------:R-:W2:Y:S02]  /*9360*/  LDCU.64 UR4, c[0x0][0x888] ;  /* 0x00011100ff0477ac */ /* 0x000ea40008000a00 */
[----:B--2---:R-:W-:-:S04]  /*9370*/  ISETP.NE.U32.AND P0, PT, RZ, UR4, PT ;  /* 0x00000004ff007c0c */ /* 0x004fc8000bf05070 */
[----:B------:R-:W-:-:S13]  /*9380*/  ISETP.NE.AND.EX P0, PT, RZ, UR5, PT, P0 ;  /* 0x00000005ff007c0c */ /* 0x000fda000bf05300 */
[----:B------:R-:W-:Y:S05]  /*9390*/  @!P0 EXIT ;  /* 0x000000000000894d */ /* 0x000fea0003800000 */
[----:B------:R-:W-:Y:S05]  /*93a0*/  BRA `(.L_x_158) ;  /* 0x0000000000087947 */ /* 0x000fea0003800000 */
.L_x_157:
[----:B------:R-:W-:-:S13]  /*93b0*/  FSETP.NEU.AND P0, PT, R27, RZ, PT ;  /* 0x000000ff1b00720b */ /* 0x000fda0003f0d000 */
[----:B------:R-:W-:Y:S05]  /*93c0*/  @!P0 EXIT ;  /* 0x000000000000894d */ /* 0x000fea0003800000 */
.L_x_158:
[----:B------:R-:W-:Y:S05]  /*93d0*/  BSYNC.RECONVERGENT B0 ;  /* 0x0000000000007941 */ /* 0x000fea0003800200 */
.L_x_155:
[----:B------:R-:W-:Y:S01]  /*93e0*/  ULEA UR4, UR46, UR43, 0x3 ;  /* 0x0000002b2e047291 */ /* 0x000fe2000f8e18ff */
[----:B------:R-:W-:-:S04]  /*93f0*/  DEPBAR.LE SB0, 0x0 ;  /* 0x000080000000791a */ /* 0x000fc80000000000 */
[----:B------:R-:W-:-:S04]  /*9400*/  UIADD3 UR4, UPT, UPT, UR4, 0xf0, URZ ;  /* 0x000000f004047890 */ /* 0x000fc8000fffe0ff */
[----:B------:R-:W-:-:S09]  /*9410*/  UPRMT UR4, UR47, 0x654, UR4 ;  /* 0x000006542f047896 */ /* 0x000fd20008000004 */
[----:B------:R-:W-:Y:S01]  /*9420*/  SYNCS.ARRIVE.TRANS64.RED.A1T0 RZ, [UR4], RZ ;  /* 0x000000ffffff79a7 */ /* 0x000fe20008100404 */
[----:B------:R-:W-:Y:S05]  /*9430*/  EXIT ;  /* 0x000000000000794d */ /* 0x000fea0003800000 */
.L_x_25:
[----:B--2---:R2:W3:Y:S02]  /*9440*/  SYNCS.PHASECHK.TRANS64.TRYWAIT P0, [R0+URZ+0x190], R2 ;  /* 0x00019002000075a7 */ /* 0x0044e400080011ff */
[----:B---3--:R-:W-:Y:S05]  /*9450*/  @!P0 NANOSLEEP.SYNCS 0x989680 ;  /* 0x009896800000895d */ /* 0x008fea0003900000 */
[----:B------:R-:W3:Y:S02]  /*9460*/  @!P0 SYNCS.PHASECHK.TRANS64 P0, [R0+URZ+0x190], R2 ;  /* 0x00019002000085a7 */ /* 0x000ee400080010ff */
[----:B---3--:R-:W-:Y:S05]  /*9470*/  @!P0 BRA `(.L_x_25) ;  /* 0xfffffffc00f08947 */ /* 0x008fea000383ffff */
[----:B------:R-:W-:Y:S05]  /*9480*/  BRA `(.L_x_159) ;  /* 0xffffff8400b87947 */ /* 0x000fea000383ffff */
.L_x_28:
[----:B-1----:R-:W-:-:S07]  /*9490*/  MOV R0, UR33 ;  /* 0x0000002100007c02 */ /* 0x002fce0008000f00 */
.L_x_160:
[----:B-1----:R1:W2:Y:S02]  /*94a0*/  SYNCS.PHASECHK.TRANS64.TRYWAIT P0, [R0+URZ+0x68], R3 ;  /* 0x00006803000075a7 */ /* 0x0022a400080011ff */
[----:B--2---:R-:W-:Y:S05]  /*94b0*/  @!P0 NANOSLEEP.SYNCS 0x989680 ;  /* 0x009896800000895d */ /* 0x004fea0003900000 */
[----:B------:R-:W2:Y:S02]  /*94c0*/  @!P0 SYNCS.PHASECHK.TRANS64 P0, [R0+URZ+0x68], R3 ;  /* 0x00006803000085a7 */ /* 0x000ea400080010ff */
[----:B--2---:R-:W-:Y:S05]  /*94d0*/  @!P0 BRA `(.L_x_160) ;  /* 0xfffffffc00f08947 */ /* 0x004fea000383ffff */
[----:B------:R-:W-:Y:S05]  /*94e0*/  BRA `(.L_x_27) ;  /* 0xffffff8800107947 */ /* 0x000fea000383ffff */
.L_x_35:
[----:B-1----:R-:W-:-:S07]  /*94f0*/  MOV R0, UR17 ;  /* 0x0000001100007c02 */ /* 0x002fce0008000f00 */
.L_x_161:
[----:B-1----:R1:W2:Y:S02]  /*9500*/  SYNCS.PHASECHK.TRANS64.TRYWAIT P0, [R0+URZ+0x68], R3 ;  /* 0x00006803000075a7 */ /* 0x0022a400080011ff */
[----:B--2---:R-:W-:Y:S05]  /*9510*/  @!P0 NANOSLEEP.SYNCS 0x989680 ;  /* 0x009896800000895d */ /* 0x004fea0003900000 */
[----:B------:R-:W2:Y:S02]  /*9520*/  @!P0 SYNCS.PHASECHK.TRANS64 P0, [R0+URZ+0x68], R3 ;  /* 0x00006803000085a7 */ /* 0x000ea400080010ff */
[----:B--2---:R-:W-:Y:S05]  /*9530*/  @!P0 BRA `(.L_x_161) ;  /* 0xfffffffc00f08947 */ /* 0x004fea000383ffff */
[----:B------:R-:W-:Y:S05]  /*9540*/  BRA `(.L_x_34) ;  /* 0xffffff8800d07947 */ /* 0x000fea000383ffff */
.L_x_40:
[----:B-1----:R1:W2:Y:S02]  /*9550*/  SYNCS.PHASECHK.TRANS64.TRYWAIT P0, [R3+URZ+0x120], R0 ;  /* 0x00012000030075a7 */ /* 0x0022a400080011ff */
[----:B--2---:R-:W-:Y:S05]  /*9560*/  @!P0 NANOSLEEP.SYNCS 0x989680 ;  /* 0x009896800000895d */ /* 0x004fea0003900000 */
[----:B------:R-:W2:Y:S02]  /*9570*/  @!P0 SYNCS.PHASECHK.TRANS64 P0, [R3+URZ+0x120], R0 ;  /* 0x00012000030085a7 */ /* 0x000ea400080010ff */
[----:B--2---:R-:W-:Y:S05]  /*9580*/  @!P0 BRA `(.L_x_40) ;  /* 0xfffffffc00f08947 */ /* 0x004fea000383ffff */
[----:B------:R-:W-:Y:S05]  /*9590*/  BRA `(.L_x_162) ;  /* 0xffffff8c00787947 */ /* 0x000fea000383ffff */
.L_x_44:
[----:B------:R-:W-:-:S07]  /*95a0*/  MOV R0, UR4 ;  /* 0x0000000400007c02 */ /* 0x000fce0008000f00 */
.L_x_163:
[----:B-1----:R1:W2:Y:S02]  /*95b0*/  SYNCS.PHASECHK.TRANS64.TRYWAIT P0, [R0+URZ], R2 ;  /* 0x00000002000075a7 */ /* 0x0022a400080011ff */
[----:B--2---:R-:W-:Y:S05]  /*95c0*/  @!P0 NANOSLEEP.SYNCS 0x989680 ;  /* 0x009896800000895d */ /* 0x004fea0003900000 */
[----:B------:R-:W2:Y:S02]  /*95d0*/  @!P0 SYNCS.PHASECHK.TRANS64 P0, [R0+URZ], R2 ;  /* 0x00000002000085a7 */ /* 0x000ea400080010ff */
[----:B--2---:R-:W-:Y:S05]  /*95e0*/  @!P0 BRA `(.L_x_163) ;  /* 0xfffffffc00f08947 */ /* 0x004fea000383ffff */
[----:B------:R-:W-:Y:S05]  /*95f0*/  BRA `(.L_x_164) ;  /* 0xffffff9400207947 */ /* 0x000fea000383ffff */
.L_x_45:
[----:B------:R-:W-:-:S07]  /*9600*/  MOV R0, UR5 ;  /* 0x0000000500007c02 */ /* 0x000fce0008000f00 */
.L_x_165:
[----:B-1----:R1:W2:Y:S02]  /*9610*/  SYNCS.PHASECHK.TRANS64.TRYWAIT P0, [R0+URZ], R3 ;  /* 0x00000003000075a7 */ /* 0x0022a400080011ff */
[----:B--2---:R-:W-:Y:S05]  /*9620*/  @!P0 NANOSLEEP.SYNCS 0x989680 ;  /* 0x009896800000895d */ /* 0x004fea0003900000 */
[----:B------:R-:W2:Y:S02]  /*9630*/  @!P0 SYNCS.PHASECHK.TRANS64 P0, [R0+URZ], R3 ;  /* 0x00000003000085a7 */ /* 0x000ea400080010ff */
[----:B--2---:R-:W-:Y:S05]  /*9640*/  @!P0 BRA `(.L_x_165) ;  /* 0xfffffffc00f08947 */ /* 0x004fea000383ffff */
[----:B------:R-:W-:Y:S05]  /*9650*/  BRA `(.L_x_166) ;  /* 0xffffff94002c7947 */ /* 0x000fea000383ffff */
.L_x_46:
[----:B------:R-:W-:-:S07]  /*9660*/  MOV R0, UR5 ;  /* 0x0000000500007c02 */ /* 0x000fce0008000f00 */
.L_x_167:
[----:B-1----:R1:W2:Y:S02]  /*9670*/  SYNCS.PHASECHK.TRANS64.TRYWAIT P0, [R0+URZ], R3 ;  /* 0x00000003000075a7 */ /* 0x0022a400080011ff */
[----:B--2---:R-:W-:Y:S05]  /*9680*/  @!P0 NANOSLEEP.SYNCS 0x989680 ;  /* 0x009896800000895d */ /* 0x004fea0003900000 */
[----:B------:R-:W2:Y:S02]  /*9690*/  @!P0 SYNCS.PHASECHK.TRANS64 P0, [R0+URZ], R3 ;  /* 0x00000003000085a7 */ /* 0x000ea400080010ff */
[----:B--2---:R-:W-:Y:S05]  /*96a0*/  @!P0 BRA `(.L_x_167) ;  /* 0xfffffffc00f08947 */ /* 0x004fea000383ffff */
[----:B------:R-:W-:Y:S05]  /*96b0*/  BRA `(.L_x_168) ;  /* 0xffffff9400387947 */ /* 0x000fea000383ffff */
.L_x_47:
[----:B------:R-:W-:-:S07]  /*96c0*/  MOV R0, UR5 ;  /* 0x0000000500007c02 */ /* 0x000fce0008000f00 */
.L_x_169:
[----:B-1----:R1:W2:Y:S02]  /*96d0*/  SYNCS.PHASECHK.TRANS64.TRYWAIT P0, [R0+URZ], R3 ;  /* 0x00000003000075a7 */ /* 0x0022a400080011ff */
[----:B--2---:R-:W-:Y:S05]  /*96e0*/  @!P0 NANOSLEEP.SYNCS 0x989680 ;  /* 0x009896800000895d */ /* 0x004fea0003900000 */
[----:B------:R-:W2:Y:S02]  /*96f0*/  @!P0 SYNCS.PHASECHK.TRANS64 P0, [R0+URZ], R3 ;  /* 0x00000003000085a7 */ /* 0x000ea400080010ff */
[----:B--2---:R-:W-:Y:S05]  /*9700*/  @!P0 BRA `(.L_x_169) ;  /* 0xfffffffc00f08947 */ /* 0x004fea000383ffff */
[----:B------:R-:W-:Y:S05]  /*9710*/  BRA `(.L_x_170) ;  /* 0xffffff9400447947 */ /* 0x000fea000383ffff */
.L_x_48:
[----:B------:R-:W-:-:S07]  /*9720*/  MOV R0, UR5 ;  /* 0x0000000500007c02 */ /* 0x000fce0008000f00 */
.L_x_171:
[----:B-1----:R1:W2:Y:S02]  /*9730*/  SYNCS.PHASECHK.TRANS64.TRYWAIT P0, [R0+URZ], R3 ;  /* 0x00000003000075a7 */ /* 0x0022a400080011ff */
[----:B--2---:R-:W-:Y:S05]  /*9740*/  @!P0 NANOSLEEP.SYNCS 0x989680 ;  /* 0x009896800000895d */ /* 0x004fea0003900000 */
[----:B------:R-:W2:Y:S02]  /*9750*/  @!P0 SYNCS.PHASECHK.TRANS64 P0, [R0+URZ], R3 ;  /* 0x00000003000085a7 */ /* 0x000ea400080010ff */
[----:B--2---:R-:W-:Y:S05]  /*9760*/  @!P0 BRA `(.L_x_171) ;  /* 0xfffffffc00f08947 */ /* 0x004fea000383ffff */
[----:B------:R-:W-:Y:S05]  /*9770*/  BRA `(.L_x_172) ;  /* 0xffffff9400507947 */ /* 0x000fea000383ffff */
.L_x_49:
[----:B------:R-:W-:-:S07]  /*9780*/  MOV R0, UR5 ;  /* 0x0000000500007c02 */ /* 0x000fce0008000f00 */
.L_x_173:
[----:B-1----:R1:W2:Y:S02]  /*9790*/  SYNCS.PHASECHK.TRANS64.TRYWAIT P0, [R0+URZ], R3 ;  /* 0x00000003000075a7 */ /* 0x0022a400080011ff */
[----:B--2---:R-:W-:Y:S05]  /*97a0*/  @!P0 NANOSLEEP.SYNCS 0x989680 ;  /* 0x009896800000895d */ /* 0x004fea0003900000 */
[----:B------:R-:W2:Y:S02]  /*97b0*/  @!P0 SYNCS.PHASECHK.TRANS64 P0, [R0+URZ], R3 ;  /* 0x00000003000085a7 */ /* 0x000ea400080010ff */
[----:B--2---:R-:W-:Y:S05]  /*97c0*/  @!P0 BRA `(.L_x_173) ;  /* 0xfffffffc00f08947 */ /* 0x004fea000383ffff */
[----:B------:R-:W-:Y:S05]  /*97d0*/  BRA `(.L_x_174) ;  /* 0xffffff94005c7947 */ /* 0x000fea000383ffff */
.L_x_50:
[----:B------:R-:W-:-:S07]  /*97e0*/  MOV R0, UR5 ;  /* 0x0000000500007c02 */ /* 0x000fce0008000f00 */
.L_x_175:
[----:B-1----:R1:W2:Y:S02]  /*97f0*/  SYNCS.PHASECHK.TRANS64.TRYWAIT P0, [R0+URZ], R3 ;  /* 0x00000003000075a7 */ /* 0x0022a400080011ff */
[----:B--2---:R-:W-:Y:S05]  /*9800*/  @!P0 NANOSLEEP.SYNCS 0x989680 ;  /* 0x009896800000895d */ /* 0x004fea0003900000 */
[----:B------:R-:W2:Y:S02]  /*9810*/  @!P0 SYNCS.PHASECHK.TRANS64 P0, [R0+URZ], R3 ;  /* 0x00000003000085a7 */ /* 0x000ea400080010ff */
[----:B--2---:R-:W-:Y:S05]  /*9820*/  @!P0 BRA `(.L_x_175) ;  /* 0xfffffffc00f08947 */ /* 0x004fea000383ffff */
[----:B------:R-:W-:Y:S05]  /*9830*/  BRA `(.L_x_176) ;  /* 0xffffff9400687947 */ /* 0x000fea000383ffff */
.L_x_51:
[----:B------:R-:W-:-:S07]  /*9840*/  MOV R0, UR5 ;  /* 0x0000000500007c02 */ /* 0x000fce0008000f00 */
.L_x_177:
[----:B-1----:R1:W2:Y:S02]  /*9850*/  SYNCS.PHASECHK.TRANS64.TRYWAIT P0, [R0+URZ], R3 ;  /* 0x00000003000075a7 */ /* 0x0022a400080011ff */
[----:B--2---:R-:W-:Y:S05]  /*9860*/  @!P0 NANOSLEEP.SYNCS 0x989680 ;  /* 0x009896800000895d */ /* 0x004fea0003900000 */
[----:B------:R-:W2:Y:S02]  /*9870*/  @!P0 SYNCS.PHASECHK.TRANS64 P0, [R0+URZ], R3 ;  /* 0x00000003000085a7 */ /* 0x000ea400080010ff */
[----:B--2---:R-:W-:Y:S05]  /*9880*/  @!P0 BRA `(.L_x_177) ;  /* 0xfffffffc00f08947 */ /* 0x004fea000383ffff */
[----:B------:R-:W-:Y:S05]  /*9890*/  BRA `(.L_x_178) ;  /* 0xffffff9400747947 */ /* 0x000fea000383ffff */
.L_x_52:
[----:B------:R-:W-:-:S07]  /*98a0*/  MOV R0, UR5 ;  /* 0x0000000500007c02 */ /* 0x000fce0008000f00 */
.L_x_179:
[----:B-1----:R1:W2:Y:S02]  /*98b0*/  SYNCS.PHASECHK.TRANS64.TRYWAIT P0, [R0+URZ], R3 ;  /* 0x00000003000075a7 */ /* 0x0022a400080011ff */
[----:B--2---:R-:W-:Y:S05]  /*98c0*/  @!P0 NANOSLEEP.SYNCS 0x989680 ;  /* 0x009896800000895d */ /* 0x004fea0003900000 */
[----:B------:R-:W2:Y:S02]  /*98d0*/  @!P0 SYNCS.PHASECHK.TRANS64 P0, [R0+URZ], R3 ;  /* 0x00000003000085a7 */ /* 0x000ea400080010ff */
[----:B--2---:R-:W-:Y:S05]  /*98e0*/  @!P0 BRA `(.L_x_179) ;  /* 0xfffffffc00f08947 */ /* 0x004fea000383ffff */
[----:B------:R-:W-:Y:S05]  /*98f0*/  BRA `(.L_x_180) ;  /* 0xffffff9400807947 */ /* 0x000fea000383ffff */
.L_x_53:
[----:B------:R-:W-:-:S07]  /*9900*/  MOV R0, UR5 ;  /* 0x0000000500007c02 */ /* 0x000fce0008000f00 */
.L_x_181:
[----:B-1----:R1:W2:Y:S02]  /*9910*/  SYNCS.PHASECHK.TRANS64.TRYWAIT P0, [R0+URZ], R3 ;  /* 0x00000003000075a7 */ /* 0x0022a400080011ff */
[----:B--2---:R-:W-:Y:S05]  /*9920*/  @!P0 NANOSLEEP.SYNCS 0x989680 ;  /* 0x009896800000895d */ /* 0x004fea0003900000 */
[----:B------:R-:W2:Y:S02]  /*9930*/  @!P0 SYNCS.PHASECHK.TRANS64 P0, [R0+URZ], R3 ;  /* 0x00000003000085a7 */ /* 0x000ea400080010ff */
[----:B--2---:R-:W-:Y:S05]  /*9940*/  @!P0 BRA `(.L_x_181) ;  /* 0xfffffffc00f08947 */ /* 0x004fea000383ffff */
[----:B------:R-:W-:Y:S05]  /*9950*/  BRA `(.L_x_182) ;  /* 0xffffff94008c7947 */ /* 0x000fea000383ffff */
.L_x_54:
[----:B------:R-:W-:-:S07]  /*9960*/  MOV R0, UR5 ;  /* 0x0000000500007c02 */ /* 0x000fce0008000f00 */
.L_x_183:
[----:B-1----:R1:W2:Y:S02]  /*9970*/  SYNCS.PHASECHK.TRANS64.TRYWAIT P0, [R0+URZ], R3 ;  /* 0x00000003000075a7 */ /* 0x0022a400080011ff */
[----:B--2---:R-:W-:Y:S05]  /*9980*/  @!P0 NANOSLEEP.SYNCS 0x989680 ;  /* 0x009896800000895d */ /* 0x004fea0003900000 */
[----:B------:R-:W2:Y:S02]  /*9990*/  @!P0 SYNCS.PHASECHK.TRANS64 P0, [R0+URZ], R3 ;  /* 0x00000003000085a7 */ /* 0x000ea400080010ff */
[----:B--2---:R-:W-:Y:S05]  /*99a0*/  @!P0 BRA `(.L_x_183) ;  /* 0xfffffffc00f08947 */ /* 0x004fea000383ffff */
[----:B------:R-:W-:Y:S05]  /*99b0*/  BRA `(.L_x_184) ;  /* 0xffffff9400987947 */ /* 0x000fea000383ffff */
.L_x_55:
[----:B------:R-:W-:-:S07]  /*99c0*/  MOV R0, UR5 ;  /* 0x0000000500007c02 */ /* 0x000fce0008000f00 */
.L_x_185:
[----:B-1----:R1:W2:Y:S02]  /*99d0*/  SYNCS.PHASECHK.TRANS64.TRYWAIT P0, [R0+URZ], R3 ;  /* 0x00000003000075a7 */ /* 0x0022a400080011ff */
[----:B--2---:R-:W-:Y:S05]  /*99e0*/  @!P0 NANOSLEEP.SYNCS 0x989680 ;  /* 0x009896800000895d */ /* 0x004fea0003900000 */
[----:B------:R-:W2:Y:S02]  /*99f0*/  @!P0 SYNCS.PHASECHK.TRANS64 P0, [R0+URZ], R3 ;  /* 0x00000003000085a7 */ /* 0x000ea400080010ff */
[----:B--2---:R-:W-:Y:S05]  /*9a00*/  @!P0 BRA `(.L_x_185) ;  /* 0xfffffffc00f08947 */ /* 0x004fea000383ffff */
[----:B------:R-:W-:Y:S05]  /*9a10*/  BRA `(.L_x_186) ;  /* 0xffffff9400a47947 */ /* 0x000fea000383ffff */
.L_x_58:
[----:B-1----:R1:W2:Y:S02]  /*9a20*/  SYNCS.PHASECHK.TRANS64.TRYWAIT P0, [R2+URZ+0x180], R4 ;  /* 0x00018004020075a7 */ /* 0x0022a400080011ff */
[----:B--2---:R-:W-:Y:S05]  /*9a30*/  @!P0 NANOSLEEP.SYNCS 0x989680 ;  /* 0x009896800000895d */ /* 0x004fea0003900000 */
[----:B------:R-:W2:Y:S02]  /*9a40*/  @!P0 SYNCS.PHASECHK.TRANS64 P0, [R2+URZ+0x180], R4 ;  /* 0x00018004020085a7 */ /* 0x000ea400080010ff */
[----:B--2---:R-:W-:Y:S05]  /*9a50*/  @!P0 BRA `(.L_x_58) ;  /* 0xfffffffc00f08947 */ /* 0x004fea000383ffff */
[----:B------:R-:W-:Y:S05]  /*9a60*/  BRA `(.L_x_187) ;  /* 0xffffff9800007947 */ /* 0x000fea000383ffff */
.L_x_59:
[----:B------:R-:W-:-:S07]  /*9a70*/  MOV R2, UR4 ;  /* 0x0000000400027c02 */ /* 0x000fce0008000f00 */
.L_x_188:
[----:B-1----:R1:W2:Y:S02]  /*9a80*/  SYNCS.PHASECHK.TRANS64.TRYWAIT P0, [R2+URZ+0x130], R5 ;  /* 0x00013005020075a7 */ /* 0x0022a400080011ff */
[----:B--2---:R-:W-:Y:S05]  /*9a90*/  @!P0 NANOSLEEP.SYNCS 0x989680 ;  /* 0x009896800000895d */ /* 0x004fea0003900000 */
[----:B------:R-:W2:Y:S02]  /*9aa0*/  @!P0 SYNCS.PHASECHK.TRANS64 P0, [R2+URZ+0x130], R5 ;  /* 0x00013005020085a7 */ /* 0x000ea400080010ff */
[----:B--2---:R-:W-:Y:S05]  /*9ab0*/  @!P0 BRA `(.L_x_188) ;  /* 0xfffffffc00f08947 */ /* 0x004fea000383ffff */
[----:B------:R-:W-:Y:S05]  /*9ac0*/  BRA `(.L_x_189) ;  /* 0xffffff9800107947 */ /* 0x000fea000383ffff */
.L_x_60:
[----:B-1----:R1:W2:Y:S02]  /*9ad0*/  SYNCS.PHASECHK.TRANS64.TRYWAIT P1, [R2+URZ+0x120], R4 ;  /* 0x00012004020075a7 */ /* 0x0022a400080211ff */
[----:B--2---:R-:W-:Y:S05]  /*9ae0*/  @!P1 NANOSLEEP.SYNCS 0x989680 ;  /* 0x009896800000995d */ /* 0x004fea0003900000 */
[----:B------:R-:W2:Y:S02]  /*9af0*/  @!P1 SYNCS.PHASECHK.TRANS64 P1, [R2+URZ+0x120], R4 ;  /* 0x00012004020095a7 */ /* 0x000ea400080210ff */
[----:B--2---:R-:W-:Y:S05]  /*9b00*/  @!P1 BRA `(.L_x_60) ;  /* 0xfffffffc00f09947 */ /* 0x004fea000383ffff */
[----:B------:R-:W-:Y:S05]  /*9b10*/  BRA `(.L_x_190) ;  /* 0xffffff9800407947 */ /* 0x000fea000383ffff */
.L_x_63:
[----:B------:R-:W-:-:S07]  /*9b20*/  MOV R0, UR4 ;  /* 0x0000000400007c02 */ /* 0x000fce0008000f00 */
.L_x_191:
[----:B-1----:R1:W2:Y:S02]  /*9b30*/  SYNCS.PHASECHK.TRANS64.TRYWAIT P0, [R0+URZ+0x130], R2 ;  /* 0x00013002000075a7 */ /* 0x0022a400080011ff */
[----:B--2---:R-:W-:Y:S05]  /*9b40*/  @!P0 NANOSLEEP.SYNCS 0x989680 ;  /* 0x009896800000895d */ /* 0x004fea0003900000 */
[----:B------:R-:W2:Y:S02]  /*9b50*/  @!P0 SYNCS.PHASECHK.TRANS64 P0, [R0+URZ+0x130], R2 ;  /* 0x00013002000085a7 */ /* 0x000ea400080010ff */
[----:B--2---:R-:W-:Y:S05]  /*9b60*/  @!P0 BRA `(.L_x_191) ;  /* 0xfffffffc00f08947 */ /* 0x004fea000383ffff */
[----:B------:R-:W-:Y:S05]  /*9b70*/  BRA `(.L_x_62) ;  /* 0xffffff9800947947 */ /* 0x000fea000383ffff */
.L_x_72:
[----:B-1----:R-:W-:-:S04]  /*9b80*/  MOV R5, UR5 ;  /* 0x0000000500057c02 */ /* 0x002fc80008000f00 */
[----:B------:R1:W2:Y:S03]  /*9b90*/  SYNCS.PHASECHK.TRANS64.TRYWAIT P0, [R5+URZ+0x8], R6 ;  /* 0x00000806050075a7 */ /* 0x0002a600080011ff */
[----:B--2---:R-:W-:Y:S05]  /*9ba0*/  @!P0 NANOSLEEP.SYNCS 0x989680 ;  /* 0x009896800000895d */ /* 0x004fea0003900000 */
[----:B------:R-:W2:Y:S02]  /*9bb0*/  @!P0 SYNCS.PHASECHK.TRANS64 P0, [R5+URZ+0x8], R6 ;  /* 0x00000806050085a7 */ /* 0x000ea400080010ff */
[----:B--2---:R-:W-:Y:S05]  /*9bc0*/  @!P0 BRA `(.L_x_72) ;  /* 0xfffffffc00ec8947 */ /* 0x004fea000383ffff */
[----:B------:R-:W-:Y:S05]  /*9bd0*/  BRA `(.L_x_71) ;  /* 0xffffff9c00487947 */ /* 0x000fea000383ffff */
.L_x_74:
[----:B------:R-:W-:Y:S01]  /*9be0*/  BSSY B0, `(.L_x_192) ;  /* 0x0000006000007945 */ /* 0x000fe20003800000 */
[----:B------:R-:W-:-:S07]  /*9bf0*/  MOV R15, 0xffffffff ;  /* 0xffffffff000f7802 */ /* 0x000fce0000000f00 */
[----:B-1---5:R-:W-:Y:S05]  /*9c00*/  WARPSYNC.COLLECTIVE R15, `(.L_x_193) ;  /* 0x000000000f0c7348 */ /* 0x022fea0003c00000 */
[----:B------:R-:W-:Y:S02]  /*9c10*/  ELECT P6, UR79, PT ;  /* 0x00000000004f782f */ /* 0x000fe400038c0000 */
[----:B------:R-:W-:Y:S01]  /*9c20*/  MOV R14, UR79 ;  /* 0x0000004f000e7c02 */ /* 0x000fe20008000f00 */
[----:B-1---5:R-:W-:Y:S10]  /*9c30*/  ENDCOLLECTIVE ;  /* 0x000000000000791b */ /* 0x022ff40003800000 */
.L_x_193:
[----:B------:R-:W-:Y:S05]  /*9c40*/  BSYNC B0 ;  /* 0x0000000000007941 */ /* 0x000fea0003800000 */
.L_x_192:
[----:B------:R-:W-:Y:S05]  /*9c50*/  BRA `(.L_x_194) ;  /* 0xffffff9c00787947 */ /* 0x000fea000383ffff */
.L_x_76:
[----:B-1----:R-:W-:-:S04]  /*9c60*/  MOV R0, UR5 ;  /* 0x0000000500007c02 */ /* 0x002fc80008000f00 */
[----:B------:R1:W2:Y:S03]  /*9c70*/  SYNCS.PHASECHK.TRANS64.TRYWAIT P0, [R0+URZ+0x8], R4 ;  /* 0x00000804000075a7 */ /* 0x0002a600080011ff */
[----:B--2---:R-:W-:Y:S05]  /*9c80*/  @!P0 NANOSLEEP.SYNCS 0x989680 ;  /* 0x009896800000895d */ /* 0x004fea0003900000 */
[----:B------:R-:W2:Y:S02]  /*9c90*/  @!P0 SYNCS.PHASECHK.TRANS64 P0, [R0+URZ+0x8], R4 ;  /* 0x00000804000085a7 */ /* 0x000ea400080010ff */
[----:B--2---:R-:W-:Y:S05]  /*9ca0*/  @!P0 BRA `(.L_x_76) ;  /* 0xfffffffc00ec8947 */ /* 0x004fea000383ffff */
[----:B------:R-:W-:Y:S05]  /*9cb0*/  BRA `(.L_x_75) ;  /* 0xffffff9c007c7947 */ /* 0x000fea000383ffff */
.L_x_77:
[----:B-1----:R1:W2:Y:S02]  /*9cc0*/  SYNCS.PHASECHK.TRANS64.TRYWAIT P0, [R0+URZ+0x120], R4 ;  /* 0x00012004000075a7 */ /* 0x0022a400080011ff */
[----:B--2---:R-:W-:Y:S05]  /*9cd0*/  @!P0 NANOSLEEP.SYNCS 0x989680 ;  /* 0x009896800000895d */ /* 0x004fea0003900000 */
[----:B------:R-:W2:Y:S02]  /*9ce0*/  @!P0 SYNCS.PHASECHK.TRANS64 P0, [R0+URZ+0x120], R4 ;  /* 0x00012004000085a7 */ /* 0x000ea400080010ff */
[----:B--2---:R-:W-:Y:S05]  /*9cf0*/  @!P0 BRA `(.L_x_77) ;  /* 0xfffffffc00f08947 */ /* 0x004fea000383ffff */
[----:B------:R-:W-:Y:S05]  /*9d00*/  BRA `(.L_x_195) ;  /* 0xffffffa000687947 */ /* 0x000fea000383ffff */
.L_x_79:
[----:B------:R-:W-:-:S07]  /*9d10*/  MOV R0, UR31 ;  /* 0x0000001f00007c02 */ /* 0x000fce0008000f00 */
.L_x_196:
[----:B-1----:R1:W2:Y:S02]  /*9d20*/  SYNCS.PHASECHK.TRANS64.TRYWAIT P0, [R0+URZ+0x160], R4 ;  /* 0x00016004000075a7 */ /* 0x0022a400080011ff */
[----:B--2---:R-:W-:Y:S05]  /*9d30*/  @!P0 NANOSLEEP.SYNCS 0x989680 ;  /* 0x009896800000895d */ /* 0x004fea0003900000 */
[----:B------:R-:W2:Y:S02]  /*9d40*/  @!P0 SYNCS.PHASECHK.TRANS64 P0, [R0+URZ+0x160], R4 ;  /* 0x00016004000085a7 */ /* 0x000ea400080010ff */
[----:B--2---:R-:W-:Y:S05]  /*9d50*/  @!P0 BRA `(.L_x_196) ;  /* 0xfffffffc00f08947 */ /* 0x004fea000383ffff */
[----:B------:R-:W-:Y:S05]  /*9d60*/  BRA `(.L_x_197) ;  /* 0xffffffa000b47947 */ /* 0x000fea000383ffff */
.L_x_82:
[----:B------:R-:W-:Y:S07]  /*9d70*/  MOV R0, UR5 ;  /* 0x0000000500007c02 */ /* 0x000fee0008000f00 */
.L_x_198:
[----:B-1----:R1:W2:Y:S02]  /*9d80*/  SYNCS.PHASECHK.TRANS64.TRYWAIT P0, [R0+URZ], R4 ;  /* 0x00000004000075a7 */ /* 0x0022a400080011ff */
[----:B--2---:R-:W-:Y:S05]  /*9d90*/  @!P0 NANOSLEEP.SYNCS 0x989680 ;  /* 0x009896800000895d */ /* 0x004fea0003900000 */
[----:B------:R-:W2:Y:S02]  /*9da0*/  @!P0 SYNCS.PHASECHK.TRANS64 P0, [R0+URZ], R4 ;  /* 0x00000004000085a7 */ /* 0x000ea400080010ff */
[----:B--2---:R-:W-:Y:S05]  /*9db0*/  @!P0 BRA `(.L_x_198) ;  /* 0xfffffffc00f08947 */ /* 0x004fea000383ffff */
[----:B------:R-:W-:Y:S05]  /*9dc0*/  BRA `(.L_x_81) ;  /* 0xffffffa000c87947 */ /* 0x000fea000383ffff */
.L_x_86:
[----:B-1----:R-:W-:-:S07]  /*9dd0*/  MOV R0, UR4 ;  /* 0x0000000400007c02 */ /* 0x002fce0008000f00 */
.L_x_199:
[----:B-1----:R1:W2:Y:S02]  /*9de0*/  SYNCS.PHASECHK.TRANS64.TRYWAIT P0, [R0+URZ], R2 ;  /* 0x00000002000075a7 */ /* 0x0022a400080011ff */
[----:B--2---:R-:W-:Y:S05]  /*9df0*/  @!P0 NANOSLEEP.SYNCS 0x989680 ;  /* 0x009896800000895d */ /* 0x004fea0003900000 */
[----:B------:R-:W2:Y:S02]  /*9e00*/  @!P0 SYNCS.PHASECHK.TRANS64 P0, [R0+URZ], R2 ;  /* 0x00000002000085a7 */ /* 0x000ea400080010ff */
[----:B--2---:R-:W-:Y:S05]  /*9e10*/  @!P0 BRA `(.L_x_199) ;  /* 0xfffffffc00f08947 */ /* 0x004fea000383ffff */
[----:B------:R-:W-:Y:S05]  /*9e20*/  BRA `(.L_x_200) ;  /* 0xffffffa400bc7947 */ /* 0x000fea000383ffff */
.L_x_87:
[----:B------:R-:W-:-:S07]  /*9e30*/  MOV R0, UR5 ;  /* 0x0000000500007c02 */ /* 0x000fce0008000f00 */
.L_x_201:
[----:B-1----:R1:W2:Y:S02]  /*9e40*/  SYNCS.PHASECHK.TRANS64.TRYWAIT P0, [R0+URZ], R3 ;  /* 0x00000003000075a7 */ /* 0x0022a400080011ff */
[----:B--2---:R-:W-:Y:S05]  /*9e50*/  @!P0 NANOSLEEP.SYNCS 0x989680 ;  /* 0x009896800000895d */ /* 0x004fea0003900000 */
[----:B------:R-:W2:Y:S02]  /*9e60*/  @!P0 SYNCS.PHASECHK.TRANS64 P0, [R0+URZ], R3 ;  /* 0x00000003000085a7 */ /* 0x000ea400080010ff */
[----:B--2---:R-:W-:Y:S05]  /*9e70*/  @!P0 BRA `(.L_x_201) ;  /* 0xfffffffc00f08947 */ /* 0x004fea000383ffff */
[----:B------:R-:W-:Y:S05]  /*9e80*/  BRA `(.L_x_202) ;  /* 0xffffffa400c87947 */ /* 0x000fea000383ffff */
.L_x_88:
[----:B------:R-:W-:-:S07]  /*9e90*/  MOV R0, UR5 ;  /* 0x0000000500007c02 */ /* 0x000fce0008000f00 */
.L_x_203:
[----:B-1----:R1:W2:Y:S02]  /*9ea0*/  SYNCS.PHASECHK.TRANS64.TRYWAIT P0, [R0+URZ], R3 ;  /* 0x00000003000075a7 */ /* 0x0022a400080011ff */
[----:B--2---:R-:W-:Y:S05]  /*9eb0*/  @!P0 NANOSLEEP.SYNCS 0x989680 ;  /* 0x009896800000895d */ /* 0x004fea0003900000 */
[----:B------:R-:W2:Y:S02]  /*9ec0*/  @!P0 SYNCS.PHASECHK.TRANS64 P0, [R0+URZ], R3 ;  /* 0x00000003000085a7 */ /* 0x000ea400080010ff */
[----:B--2---:R-:W-:Y:S05]  /*9ed0*/  @!P0 BRA `(.L_x_203) ;  /* 0xfffffffc00f08947 */ /* 0x004fea000383ffff */
[----:B------:R-:W-:Y:S05]  /*9ee0*/  BRA `(.L_x_204) ;  /* 0xffffffa400d47947 */ /* 0x000fea000383ffff */
.L_x_91:
[----:B------:R-:W-:-:S07]  /*9ef0*/  MOV R0, UR26 ;  /* 0x0000001a00007c02 */ /* 0x000fce0008000f00 */
.L_x_205:
[----:B-1----:R1:W2:Y:S02]  /*9f00*/  SYNCS.PHASECHK.TRANS64.TRYWAIT P1, [R0+URZ+0x1a0], R2 ;  /* 0x0001a002000075a7 */ /* 0x0022a400080211ff */
[----:B--2---:R-:W-:Y:S05]  /*9f10*/  @!P1 NANOSLEEP.SYNCS 0x989680 ;  /* 0x009896800000995d */ /* 0x004fea0003900000 */
[----:B------:R-:W2:Y:S02]  /*9f20*/  @!P1 SYNCS.PHASECHK.TRANS64 P1, [R0+URZ+0x1a0], R2 ;  /* 0x0001a002000095a7 */ /* 0x000ea400080210ff */
[----:B--2---:R-:W-:Y:S05]  /*9f30*/  @!P1 BRA `(.L_x_205) ;  /* 0xfffffffc00f09947 */ /* 0x004fea000383ffff */
[----:B------:R-:W-:Y:S05]  /*9f40*/  BRA `(.L_x_206) ;  /* 0xffffffa800207947 */ /* 0x000fea000383ffff */
.L_x_96:
[----:B--2---:R2:W3:Y:S02]  /*9f50*/  SYNCS.PHASECHK.TRANS64.TRYWAIT P0, [R12+URZ+0x120], R0 ;  /* 0x000120000c0075a7 */ /* 0x0044e400080011ff */
[----:B---3--:R-:W-:Y:S05]  /*9f60*/  @!P0 NANOSLEEP.SYNCS 0x989680 ;  /* 0x009896800000895d */ /* 0x008fea0003900000 */
[----:B------:R-:W3:Y:S02]  /*9f70*/  @!P0 SYNCS.PHASECHK.TRANS64 P0, [R12+URZ+0x120], R0 ;  /* 0x000120000c0085a7 */ /* 0x000ee400080010ff */
[----:B---3--:R-:W-:Y:S05]  /*9f80*/  @!P0 BRA `(.L_x_96) ;  /* 0xfffffffc00f08947 */ /* 0x008fea000383ffff */
[----:B------:R-:W-:Y:S05]  /*9f90*/  BRA `(.L_x_207) ;  /* 0xffffffac00487947 */ /* 0x000fea000383ffff */
.L_x_99:
[----:B-1----:R-:W-:Y:S07]  /*9fa0*/  MOV R0, UR21 ;  /* 0x0000001500007c02 */ /* 0x002fee0008000f00 */
.L_x_208:
[----:B-1----:R1:W2:Y:S02]  /*9fb0*/  SYNCS.PHASECHK.TRANS64.TRYWAIT P2, [R0+URZ+0x118], R6 ;  /* 0x00011806000075a7 */ /* 0x0022a400080411ff */
[----:B--2---:R-:W-:Y:S05]  /*9fc0*/  @!P2 NANOSLEEP.SYNCS 0x989680 ;  /* 0x009896800000a95d */ /* 0x004fea0003900000 */
[----:B------:R-:W2:Y:S02]  /*9fd0*/  @!P2 SYNCS.PHASECHK.TRANS64 P2, [R0+URZ+0x118], R6 ;  /* 0x000118060000a5a7 */ /* 0x000ea400080410ff */
[----:B--2---:R-:W-:Y:S05]  /*9fe0*/  @!P2 BRA `(.L_x_208) ;  /* 0xfffffffc00f0a947 */ /* 0x004fea000383ffff */
[----:B------:R-:W-:Y:S05]  /*9ff0*/  BRA `(.L_x_98) ;  /* 0xffffffb000b07947 */ /* 0x000fea000383ffff */
.L_x_102:
[----:B------:R-:W-:Y:S07]  /*a000*/  MOV R0, UR21 ;  /* 0x0000001500007c02 */ /* 0x000fee0008000f00 */
.L_x_209:
[----:B-1----:R1:W2:Y:S02]  /*a010*/  SYNCS.PHASECHK.TRANS64.TRYWAIT P0, [R0+URZ+0xf0], R9 ;  /* 0x0000f009000075a7 */ /* 0x0022a400080011ff */
[----:B--2---:R-:W-:Y:S05]  /*a020*/  @!P0 NANOSLEEP.SYNCS 0x989680 ;  /* 0x009896800000895d */ /* 0x004fea0003900000 */
[----:B------:R-:W2:Y:S02]  /*a030*/  @!P0 SYNCS.PHASECHK.TRANS64 P0, [R0+URZ+0xf0], R9 ;  /* 0x0000f009000085a7 */ /* 0x000ea400080010ff */
[----:B--2---:R-:W-:Y:S05]  /*a040*/  @!P0 BRA `(.L_x_209) ;  /* 0xfffffffc00f08947 */ /* 0x004fea000383ffff */
[----:B------:R-:W-:Y:S05]  /*a050*/  BRA `(.L_x_210) ;  /* 0xffffffb4000c7947 */ /* 0x000fea000383ffff */
.L_x_103:
[----:B------:R-:W-:Y:S07]  /*a060*/  MOV R0, UR21 ;  /* 0x0000001500007c02 */ /* 0x000fee0008000f00 */
.L_x_211:
[----:B-1----:R1:W2:Y:S02]  /*a070*/  SYNCS.PHASECHK.TRANS64.TRYWAIT P0, [R0+URZ+0xf8], R9 ;  /* 0x0000f809000075a7 */ /* 0x0022a400080011ff */
[----:B--2---:R-:W-:Y:S05]  /*a080*/  @!P0 NANOSLEEP.SYNCS 0x989680 ;  /* 0x009896800000895d */ /* 0x004fea0003900000 */
[----:B------:R-:W2:Y:S02]  /*a090*/  @!P0 SYNCS.PHASECHK.TRANS64 P0, [R0+URZ+0xf8], R9 ;  /* 0x0000f809000085a7 */ /* 0x000ea400080010ff */
[----:B--2---:R-:W-:Y:S05]  /*a0a0*/  @!P0 BRA `(.L_x_211) ;  /* 0xfffffffc00f08947 */ /* 0x004fea000383ffff */
[----:B------:R-:W-:Y:S05]  /*a0b0*/  BRA `(.L_x_212) ;  /* 0xffffffb400687947 */ /* 0x000fea000383ffff */
.L_x_104:
[----:B------:R-:W-:Y:S07]  /*a0c0*/  MOV R0, UR21 ;  /* 0x0000001500007c02 */ /* 0x000fee0008000f00 */
.L_x_213:
[----:B-1----:R1:W2:Y:S02]  /*a0d0*/  SYNCS.PHASECHK.TRANS64.TRYWAIT P0, [R0+URZ+0x100], R9 ;  /* 0x00010009000075a7 */ /* 0x0022a400080011ff */
[----:B--2---:R-:W-:Y:S05]  /*a0e0*/  @!P0 NANOSLEEP.SYNCS 0x989680 ;  /* 0x009896800000895d */ /* 0x004fea0003900000 */
[----:B------:R-:W2:Y:S02]  /*a0f0*/  @!P0 SYNCS.PHASECHK.TRANS64 P0, [R0+URZ+0x100], R9 ;  /* 0x00010009000085a7 */ /* 0x000ea400080010ff */
[----:B--2---:R-:W-:Y:S05]  /*a100*/  @!P0 BRA `(.L_x_213) ;  /* 0xfffffffc00f08947 */ /* 0x004fea000383ffff */
[----:B------:R-:W-:Y:S05]  /*a110*/  BRA `(.L_x_214) ;  /* 0xffffffb400c47947 */ /* 0x000fea000383ffff */
.L_x_105:
[----:B------:R-:W-:Y:S07]  /*a120*/  MOV R0, UR21 ;  /* 0x0000001500007c02 */ /* 0x000fee0008000f00 */
.L_x_215:
[----:B-1----:R1:W2:Y:S02]  /*a130*/  SYNCS.PHASECHK.TRANS64.TRYWAIT P0, [R0+URZ+0x108], R9 ;  /* 0x00010809000075a7 */ /* 0x0022a400080011ff */
[----:B--2---:R-:W-:Y:S05]  /*a140*/  @!P0 NANOSLEEP.SYNCS 0x989680 ;  /* 0x009896800000895d */ /* 0x004fea0003900000 */
[----:B------:R-:W2:Y:S02]  /*a150*/  @!P0 SYNCS.PHASECHK.TRANS64 P0, [R0+URZ+0x108], R9 ;  /* 0x00010809000085a7 */ /* 0x000ea400080010ff */
[----:B--2---:R-:W-:Y:S05]  /*a160*/  @!P0 BRA `(.L_x_215) ;  /* 0xfffffffc00f08947 */ /* 0x004fea000383ffff */
[----:B------:R-:W-:Y:S05]  /*a170*/  BRA `(.L_x_216) ;  /* 0xffffffb800207947 */ /* 0x000fea000383ffff */
.L_x_107:
[----:B------:R-:W-:-:S07]  /*a180*/  MOV R0, UR21 ;  /* 0x0000001500007c02 */ /* 0x000fce0008000f00 */
.L_x_217:
[----:B-1----:R1:W3:Y:S02]  /*a190*/  SYNCS.PHASECHK.TRANS64.TRYWAIT P0, [R0+URZ+0xf0], R2 ;  /* 0x0000f002000075a7 */ /* 0x0022e400080011ff */
[----:B---3--:R-:W-:Y:S05]  /*a1a0*/  @!P0 NANOSLEEP.SYNCS 0x989680 ;  /* 0x009896800000895d */ /* 0x008fea0003900000 */
[----:B------:R-:W3:Y:S02]  /*a1b0*/  @!P0 SYNCS.PHASECHK.TRANS64 P0, [R0+URZ+0xf0], R2 ;  /* 0x0000f002000085a7 */ /* 0x000ee400080010ff */
[----:B---3--:R-:W-:Y:S05]  /*a1c0*/  @!P0 BRA `(.L_x_217) ;  /* 0xfffffffc00f08947 */ /* 0x008fea000383ffff */
[----:B------:R-:W-:Y:S05]  /*a1d0*/  BRA `(.L_x_218) ;  /* 0xffffffb800ac7947 */ /* 0x000fea000383ffff */
.L_x_108:
[----:B-1----:R-:W-:-:S07]  /*a1e0*/  MOV R0, UR21 ;  /* 0x0000001500007c02 */ /* 0x002fce0008000f00 */
.L_x_219:
[----:B-1----:R1:W3:Y:S02]  /*a1f0*/  SYNCS.PHASECHK.TRANS64.TRYWAIT P0, [R0+URZ+0xf8], R2 ;  /* 0x0000f802000075a7 */ /* 0x0022e400080011ff */
[----:B---3--:R-:W-:Y:S05]  /*a200*/  @!P0 NANOSLEEP.SYNCS 0x989680 ;  /* 0x009896800000895d */ /* 0x008fea0003900000 */
[----:B------:R-:W3:Y:S02]  /*a210*/  @!P0 SYNCS.PHASECHK.TRANS64 P0, [R0+URZ+0xf8], R2 ;  /* 0x0000f802000085a7 */ /* 0x000ee400080010ff */
[----:B---3--:R-:W-:Y:S05]  /*a220*/  @!P0 BRA `(.L_x_219) ;  /* 0xfffffffc00f08947 */ /* 0x008fea000383ffff */
[----:B------:R-:W-:Y:S05]  /*a230*/  BRA `(.L_x_220) ;  /* 0xffffffb8009c7947 */ /* 0x000fea000383ffff */
.L_x_109:
[----:B-1----:R-:W-:-:S07]  /*a240*/  MOV R0, UR21 ;  /* 0x0000001500007c02 */ /* 0x002fce0008000f00 */
.L_x_221:
[----:B-1----:R1:W3:Y:S02]  /*a250*/  SYNCS.PHASECHK.TRANS64.TRYWAIT P0, [R0+URZ+0x100], R2 ;  /* 0x00010002000075a7 */ /* 0x0022e400080011ff */
[----:B---3--:R-:W-:Y:S05]  /*a260*/  @!P0 NANOSLEEP.SYNCS 0x989680 ;  /* 0x009896800000895d */ /* 0x008fea0003900000 */
[----:B------:R-:W3:Y:S02]  /*a270*/  @!P0 SYNCS.PHASECHK.TRANS64 P0, [R0+URZ+0x100], R2 ;  /* 0x00010002000085a7 */ /* 0x000ee400080010ff */
[----:B---3--:R-:W-:Y:S05]  /*a280*/  @!P0 BRA `(.L_x_221) ;  /* 0xfffffffc00f08947 */ /* 0x008fea000383ffff */
[----:B------:R-:W-:Y:S05]  /*a290*/  BRA `(.L_x_222) ;  /* 0xffffffb8008c7947 */ /* 0x000fea000383ffff */
.L_x_111:
[----:B-1----:R1:W2:Y:S02]  /*a2a0*/  SYNCS.PHASECHK.TRANS64.TRYWAIT P0, [R3+URZ+0x120], R0 ;  /* 0x00012000030075a7 */ /* 0x0022a400080011ff */
[----:B--2---:R-:W-:Y:S05]  /*a2b0*/  @!P0 NANOSLEEP.SYNCS 0x989680 ;  /* 0x009896800000895d */ /* 0x004fea0003900000 */
[----:B------:R-:W2:Y:S02]  /*a2c0*/  @!P0 SYNCS.PHASECHK.TRANS64 P0, [R3+URZ+0x120], R0 ;  /* 0x00012000030085a7 */ /* 0x000ea400080010ff */
[----:B--2---:R-:W-:Y:S05]  /*a2d0*/  @!P0 BRA `(.L_x_111) ;  /* 0xfffffffc00f08947 */ /* 0x004fea000383ffff */
[----:B------:R-:W-:Y:S05]  /*a2e0*/  BRA `(.L_x_223) ;  /* 0xffffffbc00587947 */ /* 0x000fea000383ffff */
.L_x_122:
[----:B-1----:R-:W-:Y:S04]  /*a2f0*/  MOV R2, UR43 ;  /* 0x0000002b00027c02 */ /* 0x002fe80008000f00 */
[----:B------:R1:W2:Y:S03]  /*a300*/  SYNCS.PHASECHK.TRANS64.TRYWAIT P1, [R2+URZ+0xd0], R3 ;  /* 0x0000d003020075a7 */ /* 0x0002a600080211ff */
[----:B--2---:R-:W-:Y:S05]  /*a310*/  @!P1 NANOSLEEP.SYNCS 0x989680 ;  /* 0x009896800000995d */ /* 0x004fea0003900000 */
[----:B------:R-:W2:Y:S02]  /*a320*/  @!P1 SYNCS.PHASECHK.TRANS64 P1, [R2+URZ+0xd0], R3 ;  /* 0x0000d003020095a7 */ /* 0x000ea400080210ff */
[----:B--2---:R-:W-:Y:S05]  /*a330*/  @!P1 BRA `(.L_x_122) ;  /* 0xfffffffc00ec9947 */ /* 0x004fea000383ffff */
[----:B------:R-:W-:Y:S05]  /*a340*/  BRA `(.L_x_121) ;  /* 0xffffffc800c47947 */ /* 0x000fea000383ffff */
.L_x_124:
[----:B-1----:R1:W4:Y:S02]  /*a350*/  SYNCS.PHASECHK.TRANS64.TRYWAIT P0, [R53+URZ+0x140], R0 ;  /* 0x00014000350075a7 */ /* 0x00232400080011ff */
[----:B----4-:R-:W-:Y:S05]  /*a360*/  @!P0 NANOSLEEP.SYNCS 0x989680 ;  /* 0x009896800000895d */ /* 0x010fea0003900000 */
[----:B------:R-:W4:Y:S02]  /*a370*/  @!P0 SYNCS.PHASECHK.TRANS64 P0, [R53+URZ+0x140], R0 ;  /* 0x00014000350085a7 */ /* 0x000f2400080010ff */
[----:B----4-:R-:W-:Y:S05]  /*a380*/  @!P0 BRA `(.L_x_124) ;  /* 0xfffffffc00f08947 */ /* 0x010fea000383ffff */
[----:B------:R-:W-:Y:S05]  /*a390*/  BRA `(.L_x_123) ;  /* 0xffffffc800e47947 */ /* 0x000fea000383ffff */
.L_x_133:
[----:B--2---:R2:W3:Y:S02]  /*a3a0*/  SYNCS.PHASECHK.TRANS64.TRYWAIT P0, [R2+URZ+0xd0], R0 ;  /* 0x0000d000020075a7 */ /* 0x0044e400080011ff */
[----:B---3--:R-:W-:Y:S05]  /*a3b0*/  @!P0 NANOSLEEP.SYNCS 0x989680 ;  /* 0x009896800000895d */ /* 0x008fea0003900000 */
[----:B------:R-:W3:Y:S02]  /*a3c0*/  @!P0 SYNCS.PHASECHK.TRANS64 P0, [R2+URZ+0xd0], R0 ;  /* 0x0000d000020085a7 */ /* 0x000ee400080010ff */
[----:B---3--:R-:W-:Y:S05]  /*a3d0*/  @!P0 BRA `(.L_x_133) ;  /* 0xfffffffc00f08947 */ /* 0x008fea000383ffff */
[----:B------:R-:W-:Y:S05]  /*a3e0*/  BRA `(.L_x_132) ;  /* 0xffffffd000f47947 */ /* 0x000fea000383ffff */
.L_x_141:
[----:B--2---:R2:W3:Y:S02]  /*a3f0*/  SYNCS.PHASECHK.TRANS64.TRYWAIT P0, [R2+URZ+0xd0], R4 ;  /* 0x0000d004020075a7 */ /* 0x0044e400080011ff */
[----:B---3--:R-:W-:Y:S05]  /*a400*/  @!P0 NANOSLEEP.SYNCS 0x989680 ;  /* 0x009896800000895d */ /* 0x008fea0003900000 */
[----:B------:R-:W3:Y:S02]  /*a410*/  @!P0 SYNCS.PHASECHK.TRANS64 P0, [R2+URZ+0xd0], R4 ;  /* 0x0000d004020085a7 */ /* 0x000ee400080010ff */
[----:B---3--:R-:W-:Y:S05]  /*a420*/  @!P0 BRA `(.L_x_141) ;  /* 0xfffffffc00f08947 */ /* 0x008fea000383ffff */
[----:B------:R-:W-:Y:S05]  /*a430*/  BRA `(.L_x_140) ;  /* 0xffffffdc00147947 */ /* 0x000fea000383ffff */
.L_x_149:
[----:B--2---:R2:W3:Y:S02]  /*a440*/  SYNCS.PHASECHK.TRANS64.TRYWAIT P0, [R3+URZ+0xd0], R0 ;  /* 0x0000d000030075a7 */ /* 0x0044e400080011ff */
[----:B---3--:R-:W-:Y:S05]  /*a450*/  @!P0 NANOSLEEP.SYNCS 0x989680 ;  /* 0x009896800000895d */ /* 0x008fea0003900000 */
[----:B------:R-:W3:Y:S02]  /*a460*/  @!P0 SYNCS.PHASECHK.TRANS64 P0, [R3+URZ+0xd0], R0 ;  /* 0x0000d000030085a7 */ /* 0x000ee400080010ff */
[----:B---3--:R-:W-:Y:S05]  /*a470*/  @!P0 BRA `(.L_x_149) ;  /* 0xfffffffc00f08947 */ /* 0x008fea000383ffff */
[----:B------:R-:W-:Y:S05]  /*a480*/  BRA `(.L_x_148) ;  /* 0xffffffe400347947 */ /* 0x000fea000383ffff */
        .weak           $__internal_0_$__cuda_sm10x_tcgen05_guardrail_trap_col_being_dealloced_not_returned_by_alloc
        .type           $__internal_0_$__cuda_sm10x_tcgen05_guardrail_trap_col_being_dealloced_not_returned_by_alloc,@function
        .size           $__internal_0_$__cuda_sm10x_tcgen05_guardrail_trap_col_being_dealloced_not_returned_by_alloc,($__internal_1_$__cuda_sm10x_tcgen05_guardrail_trap_phase_invalid_during_alloc - $__internal_0_$__cuda_sm10x_tcgen05_guardrail_trap_col_being_dealloced_not_returned_by_alloc)
$__internal_0_$__cuda_sm10x_tcgen05_guardrail_trap_col_being_dealloced_not_returned_by_alloc:
[----:B------:R-:W-:Y:S05]  /*a490*/  BPT.TRAP 0x1 ;  /* 0x000000040000795c */ /* 0x000fea0000300000 */
[----:B------:R-:W-:-:S04]  /*a4a0*/  HFMA2 R3, -RZ, RZ, 0, 0 ;  /* 0x00000000ff037431 */ /* 0x000fc800000001ff */
[----:B------:R-:W-:Y:S05]  /*a4b0*/  RET.REL.NODEC R2 `(_ZN7cutlass13device_kernelINS_4gemm6kernel13GemmUniversalIN4cute5tupleIJiiiiEEENS1_10collective13CollectiveMmaINS1_35MainloopSm100TmaUmmaWarpSpecializedILi13ELi2ELi4ENS5_IJNS4_1CILi2EEESB_NSA_ILi1EEEEEEEENS5_IJNSA_ILi128EEESF_NSA_ILi64EEEEEENS_6half_tENS5_IJlSC_lEEESI_SJ_NS4_8TiledMMAINS4_8MMA_AtomIJNS4_26SM100_MMA_F16BF16_2x1SM_SSISI_SI_fLi128ELi128ELNS4_4UMMA5MajorE0ELSO_0ELNSN_7ScaleInE0ELSP_0EEEEEENS4_6LayoutINS5_IJSC_SC_SC_EEENS5_IJNSA_ILi0EEESU_SU_EEEEENS5_IJNS4_10UnderscoreESX_SX_EEEEENS4_28SM100_TMA_2SM_LOAD_MULTICASTENS4_14ComposedLayoutINS4_7SwizzleILi3ELi4ELi3EEENS4_18smem_ptr_flag_bitsILi16EEENSS_INS5_IJNSA_ILi8EEESG_EEENS5_IJSG_SC_EEEEEEEvNS4_8identityENS4_18SM100_TMA_2SM_LOADES1A_vS1B_EENS_8epilogue10collective18CollectiveEpilogueINS1E_23Sm100TmaWarpSpecializedILi4ELi2ELi16ELb1ELb0EEEJNS5_IJSG_SF_SG_EEENS5_IJNSS_ISG_SC_EENSS_INS5_IJNSA_ILi16EEESB_EEENS5_IJSC_SG_EEEEEEEESI_SJ_SI_SJ_NS1E_6fusion15FusionCallbacksIS1I_NS1Q_17LinearCombinationISI_fSI_fLNS_15FloatRoundStyleE2EEES1J_S1P_JEEENS4_5SM1004TMEM4LOAD26SM100_TMEM_LOAD_32dp32b16xENS4_13SM90_TMA_LOADENS11_INS12_ILi1ELi4ELi3EEES15_NSS_INS5_IJS16_S1L_EEENS5_IJS1L_SC_EEEEEEENS4_39AutoVectorizingCopyWithAssumedAlignmentILi128EEENS4_14SM90_TMA_STOREES25_S27_S27_EEEvvEEEEvNT_6ParamsE) ;  /* 0xffffff5802d07950 */ /* 0x000fea0003c3ffff */
        .weak           $__internal_1_$__cuda_sm10x_tcgen05_guardrail_trap_phase_invalid_during_alloc
        .type           $__internal_1_$__cuda_sm10x_tcgen05_guardrail_trap_phase_invalid_during_alloc,@function
        .size           $__internal_1_$__cuda_sm10x_tcgen05_guardrail_trap_phase_invalid_during_alloc,($__internal_2_$__cuda_sm10x_tcgen05_guardrail_trap_unallocated_columns_being_dealloced - $__internal_1_$__cuda_sm10x_tcgen05_guardrail_trap_phase_invalid_during_alloc)
$__internal_1_$__cuda_sm10x_tcgen05_guardrail_trap_phase_invalid_during_alloc:
[----:B------:R-:W-:Y:S05]  /*a4c0*/  BPT.TRAP 0x1 ;  /* 0x000000040000795c */ /* 0x000fea0000300000 */
[----:B------:R-:W-:-:S04]  /*a4d0*/  MOV R5, 0x0 ;  /* 0x0000000000057802 */ /* 0x000fc80000000f00 */
[----:B------:R-:W-:Y:S05]  /*a4e0*/  RET.REL.NODEC R4 `(_ZN7cutlass13device_kernelINS_4gemm6kernel13GemmUniversalIN4cute5tupleIJiiiiEEENS1_10collective13CollectiveMmaINS1_35MainloopSm100TmaUmmaWarpSpecializedILi13ELi2ELi4ENS5_IJNS4_1CILi2EEESB_NSA_ILi1EEEEEEEENS5_IJNSA_ILi128EEESF_NSA_ILi64EEEEEENS_6half_tENS5_IJlSC_lEEESI_SJ_NS4_8TiledMMAINS4_8MMA_AtomIJNS4_26SM100_MMA_F16BF16_2x1SM_SSISI_SI_fLi128ELi128ELNS4_4UMMA5MajorE0ELSO_0ELNSN_7ScaleInE0ELSP_0EEEEEENS4_6LayoutINS5_IJSC_SC_SC_EEENS5_IJNSA_ILi0EEESU_SU_EEEEENS5_IJNS4_10UnderscoreESX_SX_EEEEENS4_28SM100_TMA_2SM_LOAD_MULTICASTENS4_14ComposedLayoutINS4_7SwizzleILi3ELi4ELi3EEENS4_18smem_ptr_flag_bitsILi16EEENSS_INS5_IJNSA_ILi8EEESG_EEENS5_IJSG_SC_EEEEEEEvNS4_8identityENS4_18SM100_TMA_2SM_LOADES1A_vS1B_EENS_8epilogue10collective18CollectiveEpilogueINS1E_23Sm100TmaWarpSpecializedILi4ELi2ELi16ELb1ELb0EEEJNS5_IJSG_SF_SG_EEENS5_IJNSS_ISG_SC_EENSS_INS5_IJNSA_ILi16EEESB_EEENS5_IJSC_SG_EEEEEEEESI_SJ_SI_SJ_NS1E_6fusion15FusionCallbacksIS1I_NS1Q_17LinearCombinationISI_fSI_fLNS_15FloatRoundStyleE2EEES1J_S1P_JEEENS4_5SM1004TMEM4LOAD26SM100_TMEM_LOAD_32dp32b16xENS4_13SM90_TMA_LOADENS11_INS12_ILi1ELi4ELi3EEES15_NSS_INS5_IJS16_S1L_EEENS5_IJS1L_SC_EEEEEEENS4_39AutoVectorizingCopyWithAssumedAlignmentILi128EEENS4_14SM90_TMA_STOREES25_S27_S27_EEEvvEEEEvNT_6ParamsE) ;  /* 0xffffff5804c47950 */ /* 0x000fea0003c3ffff */
        .weak           $__internal_2_$__cuda_sm10x_tcgen05_guardrail_trap_unallocated_columns_being_dealloced
        .type           $__internal_2_$__cuda_sm10x_tcgen05_guardrail_trap_unallocated_columns_being_dealloced,@function
        .size           $__internal_2_$__cuda_sm10x_tcgen05_guardrail_trap_unallocated_columns_being_dealloced,(.L_x_225 - $__internal_2_$__cuda_sm10x_tcgen05_guardrail_trap_unallocated_columns_being_dealloced)
$__internal_2_$__cuda_sm10x_tcgen05_guardrail_trap_unallocated_columns_being_dealloced:
[----:B------:R-:W-:Y:S05]  /*a4f0*/  BPT.TRAP 0x1 ;  /* 0x000000040000795c */ /* 0x000fea0000300000 */
[----:B------:R-:W-:-:S04]  /*a500*/  HFMA2 R3, -RZ, RZ, 0, 0 ;  /* 0x00000000ff037431 */ /* 0x000fc800000001ff */
[----:B------:R-:W-:Y:S05]  /*a510*/  RET.REL.NODEC R2 `(_ZN7cutlass13device_kernelINS_4gemm6kernel13GemmUniversalIN4cute5tupleIJiiiiEEENS1_10collective13CollectiveMmaINS1_35MainloopSm100TmaUmmaWarpSpecializedILi13ELi2ELi4ENS5_IJNS4_1CILi2EEESB_NSA_ILi1EEEEEEEENS5_IJNSA_ILi128EEESF_NSA_ILi64EEEEEENS_6half_tENS5_IJlSC_lEEESI_SJ_NS4_8TiledMMAINS4_8MMA_AtomIJNS4_26SM100_MMA_F16BF16_2x1SM_SSISI_SI_fLi128ELi128ELNS4_4UMMA5MajorE0ELSO_0ELNSN_7ScaleInE0ELSP_0EEEEEENS4_6LayoutINS5_IJSC_SC_SC_EEENS5_IJNSA_ILi0EEESU_SU_EEEEENS5_IJNS4_10UnderscoreESX_SX_EEEEENS4_28SM100_TMA_2SM_LOAD_MULTICASTENS4_14ComposedLayoutINS4_7SwizzleILi3ELi4ELi3EEENS4_18smem_ptr_flag_bitsILi16EEENSS_INS5_IJNSA_ILi8EEESG_EEENS5_IJSG_SC_EEEEEEEvNS4_8identityENS4_18SM100_TMA_2SM_LOADES1A_vS1B_EENS_8epilogue10collective18CollectiveEpilogueINS1E_23Sm100TmaWarpSpecializedILi4ELi2ELi16ELb1ELb0EEEJNS5_IJSG_SF_SG_EEENS5_IJNSS_ISG_SC_EENSS_INS5_IJNSA_ILi16EEESB_EEENS5_IJSC_SG_EEEEEEEESI_SJ_SI_SJ_NS1E_6fusion15FusionCallbacksIS1I_NS1Q_17LinearCombinationISI_fSI_fLNS_15FloatRoundStyleE2EEES1J_S1P_JEEENS4_5SM1004TMEM4LOAD26SM100_TMEM_LOAD_32dp32b16xENS4_13SM90_TMA_LOADENS11_INS12_ILi1ELi4ELi3EEES15_NSS_INS5_IJS16_S1L_EEENS5_IJS1L_SC_EEEEEEENS4_39AutoVectorizingCopyWithAssumedAlignmentILi128EEENS4_14SM90_TMA_STOREES25_S27_S27_EEEvvEEEEvNT_6ParamsE) ;  /* 0xffffff5802b87950 */ /* 0x000fea0003c3ffff */
.L_x_224:
[----:B------:R-:W-:-:S00]  /*a520*/  BRA `(.L_x_224) ;  /* 0xfffffffc00fc7947 */ /* 0x000fc0000383ffff */
[----:B------:R-:W-:-:S00]  /*a530*/  NOP ;  /* 0x0000000000007918 */ /* 0x000fc00000000000 */
        /* <DEDUP_REMOVED lines=12> */
.L_x_225:


//--------------------- .nv.global.init           --------------------------
	.section	.nv.global.init,"aw",@progbits
.nv.global.init:
	.type		$str$27,@object
	.size		$str$27,($str$28 - $str$27)
$str$27:
        /*0000*/ 	.byte	0x28, 0x61, 0x64, 0x64, 0x72, 0x65, 0x73, 0x73, 0x20, 0x26, 0x20, 0x6d, 0x61, 0x73, 0x6b, 0x29
        /*0010*/ 	.byte	0x20, 0x3d, 0x3d, 0x20, 0x30, 0x00
	.type		$str$28,@object
	.size		$str$28,($str$26 - $str$28)
$str$28:
        /*0016*/ 	.byte	0x2f, 0x74, 0x6d, 0x70, 0x2f, 0x63, 0x75, 0x74, 0x6c, 0x61, 0x73, 0x73, 0x5f, 0x73, 0x77, 0x65
        /*0026*/ 	.byte	0x65, 0x70, 0x5f, 0x73, 0x72, 0x63, 0x2f, 0x69, 0x6e, 0x63, 0x6c, 0x75, 0x64, 0x65, 0x2f, 0x63
        /*0036*/ 	.byte	0x75, 0x74, 0x65, 0x2f, 0x70, 0x6f, 0x69, 0x6e, 0x74, 0x65, 0x72, 0x5f, 0x66, 0x6c, 0x61, 0x67
        /*0046*/ 	.byte	0x67, 0x65, 0x64, 0x2e, 0x68, 0x70, 0x70, 0x00
	.type		$str$26,@object
	.size		$str$26,($str$25 - $str$26)
$str$26:
        /*004e*/ 	.byte	0x2f, 0x74, 0x6d, 0x70, 0x2f, 0x63, 0x75, 0x74, 0x6c, 0x61, 0x73, 0x73, 0x5f, 0x73, 0x77, 0x65
        /*005e*/ 	.byte	0x65, 0x70, 0x5f, 0x73, 0x72, 0x63, 0x2f, 0x69, 0x6e, 0x63, 0x6c, 0x75, 0x64, 0x65, 0x2f, 0x63
        /*006e*/ 	.byte	0x75, 0x74, 0x65, 0x2f, 0x61, 0x74, 0x6f, 0x6d, 0x2f, 0x63, 0x6f, 0x70, 0x79, 0x5f, 0x74, 0x72
        /*007e*/ 	.byte	0x61, 0x69, 0x74, 0x73, 0x5f, 0x73, 0x6d, 0x31, 0x30, 0x30, 0x2e, 0x68, 0x70, 0x70, 0x00
	.type		$str$25,@object
	.size		$str$25,(__unnamed_1 - $str$25)
$str$25:
        /*008d*/ 	.byte	0x28, 0x28, 0x75, 0x69, 0x6e, 0x74, 0x33, 0x32, 0x5f, 0x74, 0x28, 0x74, 0x68, 0x72, 0x65, 0x61
        /*009d*/ 	.byte	0x64, 0x49, 0x64, 0x78, 0x2e, 0x78, 0x29, 0x20, 0x2f, 0x20, 0x33, 0x32, 0x29, 0x20, 0x25, 0x20
        /*00ad*/ 	.byte	0x34, 0x29, 0x20, 0x3d, 0x3d, 0x20, 0x28, 0x28, 0x28, 0x74, 0x6d, 0x65, 0x6d, 0x5f, 0x61, 0x64
        /*00bd*/ 	.byte	0x64, 0x72, 0x20, 0x3e, 0x3e, 0x20, 0x31, 0x36, 0x29, 0x20, 0x2f, 0x20, 0x33, 0x32, 0x29, 0x20
        /*00cd*/ 	.byte	0x25, 0x20, 0x34, 0x29, 0x00
	.type		__unnamed_1,@object
	.size		__unnamed_1,(__unnamed_2 - __unnamed_1)
__unnamed_1:
        /*00d2*/ 	.byte	0x61, 0x75, 0x74, 0x6f, 0x20, 0x63, 0x75, 0x74, 0x65, 0x3a, 0x3a, 0x61, 0x73, 0x5f, 0x70, 0x6f
        /* <DEDUP_REMOVED lines=24> */
        /*0262*/ 	.byte	0x34, 0x38, 0x3e, 0x3e, 0x3e, 0x3e, 0x5d, 0x00
	.type		__unnamed_2,@object
	.size		__unnamed_2,(.L_2 - __unnamed_2)
__unnamed_2:
        /* <DEDUP_REMOVED lines=40> */
        /*04ea*/ 	.byte	0x3a, 0x3a, 0x43, 0x3c, 0x30, 0x3e, 0x3e, 0x3e, 0x3e, 0x5d, 0x00
.L_2:


//--------------------- .nv.shared._ZN7cutlass13device_kernelINS_4gemm6kernel13GemmUniversalIN4cute5tupleIJiiiiEEENS1_10collective13CollectiveMmaINS1_35MainloopSm100TmaUmmaWarpSpecializedILi13ELi2ELi4ENS5_IJNS4_1CILi2EEESB_NSA_ILi1EEEEEEEENS5_IJNSA_ILi128EEESF_NSA_ILi64EEEEEENS_6half_tENS5_IJlSC_lEEESI_SJ_NS4_8TiledMMAINS4_8MMA_AtomIJNS4_26SM100_MMA_F16BF16_2x1SM_SSISI_SI_fLi128ELi128ELNS4_4UMMA5MajorE0ELSO_0ELNSN_7ScaleInE0ELSP_0EEEEEENS4_6LayoutINS5_IJSC_SC_SC_EEENS5_IJNSA_ILi0EEESU_SU_EEEEENS5_IJNS4_10UnderscoreESX_SX_EEEEENS4_28SM100_TMA_2SM_LOAD_MULTICASTENS4_14ComposedLayoutINS4_7SwizzleILi3ELi4ELi3EEENS4_18smem_ptr_flag_bitsILi16EEENSS_INS5_IJNSA_ILi8EEESG_EEENS5_IJSG_SC_EEEEEEEvNS4_8identityENS4_18SM100_TMA_2SM_LOADES1A_vS1B_EENS_8epilogue10collective18CollectiveEpilogueINS1E_23Sm100TmaWarpSpecializedILi4ELi2ELi16ELb1ELb0EEEJNS5_IJSG_SF_SG_EEENS5_IJNSS_ISG_SC_EENSS_INS5_IJNSA_ILi16EEESB_EEENS5_IJSC_SG_EEEEEEEESI_SJ_SI_SJ_NS1E_6fusion15FusionCallbacksIS1I_NS1Q_17LinearCombinationISI_fSI_fLNS_15FloatRoundStyleE2EEES1J_S1P_JEEENS4_5SM1004TMEM4LOAD26SM100_TMEM_LOAD_32dp32b16xENS4_13SM90_TMA_LOADENS11_INS12_ILi1ELi4ELi3EEES15_NSS_INS5_IJS16_S1L_EEENS5_IJS1L_SC_EEEEEEENS4_39AutoVectorizingCopyWithAssumedAlignmentILi128EEENS4_14SM90_TMA_STOREES25_S27_S27_EEEvvEEEEvNT_6ParamsE --------------------------
	.section	.nv.shared._ZN7cutlass13device_kernelINS_4gemm6kernel13GemmUniversalIN4cute5tupleIJiiiiEEENS1_10collective13CollectiveMmaINS1_35MainloopSm100TmaUmmaWarpSpecializedILi13ELi2ELi4ENS5_IJNS4_1CILi2EEESB_NSA_ILi1EEEEEEEENS5_IJNSA_ILi128EEESF_NSA_ILi64EEEEEENS_6half_tENS5_IJlSC_lEEESI_SJ_NS4_8TiledMMAINS4_8MMA_AtomIJNS4_26SM100_MMA_F16BF16_2x1SM_SSISI_SI_fLi128ELi128ELNS4_4UMMA5MajorE0ELSO_0ELNSN_7ScaleInE0ELSP_0EEEEEENS4_6LayoutINS5_IJSC_SC_SC_EEENS5_IJNSA_ILi0EEESU_SU_EEEEENS5_IJNS4_10UnderscoreESX_SX_EEEEENS4_28SM100_TMA_2SM_LOAD_MULTICASTENS4_14ComposedLayoutINS4_7SwizzleILi3ELi4ELi3EEENS4_18smem_ptr_flag_bitsILi16EEENSS_INS5_IJNSA_ILi8EEESG_EEENS5_IJSG_SC_EEEEEEEvNS4_8identityENS4_18SM100_TMA_2SM_LOADES1A_vS1B_EENS_8epilogue10collective18CollectiveEpilogueINS1E_23Sm100TmaWarpSpecializedILi4ELi2ELi16ELb1ELb0EEEJNS5_IJSG_SF_SG_EEENS5_IJNSS_ISG_SC_EENSS_INS5_IJNSA_ILi16EEESB_EEENS5_IJSC_SG_EEEEEEEESI_SJ_SI_SJ_NS1E_6fusion15FusionCallbacksIS1I_NS1Q_17LinearCombinationISI_fSI_fLNS_15FloatRoundStyleE2EEES1J_S1P_JEEENS4_5SM1004TMEM4LOAD26SM100_TMEM_LOAD_32dp32b16xENS4_13SM90_TMA_LOADENS11_INS12_ILi1ELi4ELi3EEES15_NSS_INS5_IJS16_S1L_EEENS5_IJS1L_SC_EEEEEEENS4_39AutoVectorizingCopyWithAssumedAlignmentILi128EEENS4_14SM90_TMA_STOREES25_S27_S27_EEEvvEEEEvNT_6ParamsE,"aw",@nobits
	.sectionflags	@""
	.align	16
	.zero		1024


//--------------------- .nv.shared.reserved.0     --------------------------
	.section	.nv.shared.reserved.0,"aw",@nobits
	.weak		__nv_reservedSMEM_offset_0_alias
	.size		__nv_reservedSMEM_offset_0_alias, 0, 64
	.other		__nv_reservedSMEM_offset_0_alias,@"STO_CUDA_RESERVED_SHARED STV_DEFAULT"
__nv_reservedSMEM_offset_0_alias:
	.zero		0
.nv.shared.reserved.0:
	.zero		64
	.weak		__nv_reservedSMEM_tcgen05_partition
	.type		__nv_reservedSMEM_tcgen05_partition,@object
	.size		__nv_reservedSMEM_tcgen05_partition,(.L_0 - __nv_reservedSMEM_tcgen05_partition)
__nv_reservedSMEM_tcgen05_partition:
	.zero		32
.L_0:


//--------------------- .nv.global                --------------------------
	.section	.nv.global,"aw",@nobits
.nv.global:
	.type		_ZN40_INTERNAL_391e7f10_4_k_cu_d1e08c5f_354094cute1_E,@object
	.size		_ZN40_INTERNAL_391e7f10_4_k_cu_d1e08c5f_354094cute1_E,(_ZN40_INTERNAL_391e7f10_4_k_cu_d1e08c5f_354094cuda3std3__45__cpo6cbeginE - _ZN40_INTERNAL_391e7f10_4_k_cu_d1e08c5f_354094cute1_E)
_ZN40_INTERNAL_391e7f10_4_k_cu_d1e08c5f_354094cute1_E:
	.zero		1
	.type		_ZN40_INTERNAL_391e7f10_4_k_cu_d1e08c5f_354094cuda3std3__45__cpo6cbeginE,@object
	.size		_ZN40_INTERNAL_391e7f10_4_k_cu_d1e08c5f_354094cuda3std3__45__cpo6cbeginE,(_ZN40_INTERNAL_391e7f10_4_k_cu_d1e08c5f_354094cuda3std3__48in_placeE - _ZN40_INTERNAL_391e7f10_4_k_cu_d1e08c5f_354094cuda3std3__45__cpo6cbeginE)
_ZN40_INTERNAL_391e7f10_4_k_cu_d1e08c5f_354094cuda3std3__45__cpo6cbeginE:
	.zero		1
	.type		_ZN40_INTERNAL_391e7f10_4_k_cu_d1e08c5f_354094cuda3std3__48in_placeE,@object
	.size		_ZN40_INTERNAL_391e7f10_4_k_cu_d1e08c5f_354094cuda3std3__48in_placeE,(_ZN40_INTERNAL_391e7f10_4_k_cu_d1e08c5f_354094cuda3std6ranges3__45__cpo9iter_moveE - _ZN40_INTERNAL_391e7f10_4_k_cu_d1e08c5f_354094cuda3std3__48in_placeE)
_ZN40_INTERNAL_391e7f10_4_k_cu_d1e08c5f_354094cuda3std3__48in_placeE:
	.zero		1
	.type		_ZN40_INTERNAL_391e7f10_4_k_cu_d1e08c5f_354094cuda3std6ranges3__45__cpo9iter_moveE,@object
	.size		_ZN40_INTERNAL_391e7f10_4_k_cu_d1e08c5f_354094cuda3std6ranges3__45__cpo9iter_moveE,(_ZN40_INTERNAL_391e7f10_4_k_cu_d1e08c5f_354094cuda3std3__45__cpo5beginE - _ZN40_INTERNAL_391e7f10_4_k_cu_d1e08c5f_354094cuda3std6ranges3__45__cpo9iter_moveE)
_ZN40_INTERNAL_391e7f10_4_k_cu_d1e08c5f_354094cuda3std6ranges3__45__cpo9iter_moveE:
	.zero		1
	.type		_ZN40_INTERNAL_391e7f10_4_k_cu_d1e08c5f_354094cuda3std3__45__cpo5beginE,@object
	.size		_ZN40_INTERNAL_391e7f10_4_k_cu_d1e08c5f_354094cuda3std3__45__cpo5beginE,(_ZN40_INTERNAL_391e7f10_4_k_cu_d1e08c5f_354094cuda3std3__442_GLOBAL__N__391e7f10_4_k_cu_d1e08c5f_354096ignoreE - _ZN40_INTERNAL_391e7f10_4_k_cu_d1e08c5f_354094cuda3std3__45__cpo5beginE)
_ZN40_INTERNAL_391e7f10_4_k_cu_d1e08c5f_354094cuda3std3__45__cpo5beginE:
	.zero		1
	.type		_ZN40_INTERNAL_391e7f10_4_k_cu_d1e08c5f_354094cuda3std3__442_GLOBAL__N__391e7f10_4_k_cu_d1e08c5f_354096ignoreE,@object
	.size		_ZN40_INTERNAL_391e7f10_4_k_cu_d1e08c5f_354094cuda3std3__442_GLOBAL__N__391e7f10_4_k_cu_d1e08c5f_354096ignoreE,(_ZN40_INTERNAL_391e7f10_4_k_cu_d1e08c5f_354094cute7productE - _ZN40_INTERNAL_391e7f10_4_k_cu_d1e08c5f_354094cuda3std3__442_GLOBAL__N__391e7f10_4_k_cu_d1e08c5f_354096ignoreE)
_ZN40_INTERNAL_391e7f10_4_k_cu_d1e08c5f_354094cuda3std3__442_GLOBAL__N__391e7f10_4_k_cu_d1e08c5f_354096ignoreE:
	.zero		1
	.type		_ZN40_INTERNAL_391e7f10_4_k_cu_d1e08c5f_354094cute7productE,@object
	.size		_ZN40_INTERNAL_391e7f10_4_k_cu_d1e08c5f_354094cute7productE,(_ZN40_INTERNAL_391e7f10_4_k_cu_d1e08c5f_354094cuda3std3__45__cpo3endE - _ZN40_INTERNAL_391e7f10_4_k_cu_d1e08c5f_354094cute7productE)
_ZN40_INTERNAL_391e7f10_4_k_cu_d1e08c5f_354094cute7productE:
	.zero		1
	.type		_ZN40_INTERNAL_391e7f10_4_k_cu_d1e08c5f_354094cuda3std3__45__cpo3endE,@object
	.size		_ZN40_INTERNAL_391e7f10_4_k_cu_d1e08c5f_354094cuda3std3__45__cpo3endE,(_ZN40_INTERNAL_391e7f10_4_k_cu_d1e08c5f_354094cuda3std3__419piecewise_constructE - _ZN40_INTERNAL_391e7f10_4_k_cu_d1e08c5f_354094cuda3std3__45__cpo3endE)
_ZN40_INTERNAL_391e7f10_4_k_cu_d1e08c5f_354094cuda3std3__45__cpo3endE:
	.zero		1
	.type		_ZN40_INTERNAL_391e7f10_4_k_cu_d1e08c5f_354094cuda3std3__419piecewise_constructE,@object
	.size		_ZN40_INTERNAL_391e7f10_4_k_cu_d1e08c5f_354094cuda3std3__419piecewise_constructE,(_ZN40_INTERNAL_391e7f10_4_k_cu_d1e08c5f_354094cuda3std3__45__cpo4cendE - _ZN40_INTERNAL_391e7f10_4_k_cu_d1e08c5f_354094cuda3std3__419piecewise_constructE)
_ZN40_INTERNAL_391e7f10_4_k_cu_d1e08c5f_354094cuda3std3__419piecewise_constructE:
	.zero		1
	.type		_ZN40_INTERNAL_391e7f10_4_k_cu_d1e08c5f_354094cuda3std3__45__cpo4cendE,@object
	.size		_ZN40_INTERNAL_391e7f10_4_k_cu_d1e08c5f_354094cuda3std3__45__cpo4cendE,(_ZN40_INTERNAL_391e7f10_4_k_cu_d1e08c5f_354094cuda3std6ranges3__45__cpo4swapE - _ZN40_INTERNAL_391e7f10_4_k_cu_d1e08c5f_354094cuda3std3__45__cpo4cendE)
_ZN40_INTERNAL_391e7f10_4_k_cu_d1e08c5f_354094cuda3std3__45__cpo4cendE:
	.zero		1
	.type		_ZN40_INTERNAL_391e7f10_4_k_cu_d1e08c5f_354094cuda3std6ranges3__45__cpo4swapE,@object
	.size		_ZN40_INTERNAL_391e7f10_4_k_cu_d1e08c5f_354094cuda3std6ranges3__45__cpo4swapE,(.L_10 - _ZN40_INTERNAL_391e7f10_4_k_cu_d1e08c5f_354094cuda3std6ranges3__45__cpo4swapE)
_ZN40_INTERNAL_391e7f10_4_k_cu_d1e08c5f_354094cuda3std6ranges3__45__cpo4swapE:
	.zero		1
.L_10:


//--------------------- .nv.constant0._ZN7cutlass13device_kernelINS_4gemm6kernel13GemmUniversalIN4cute5tupleIJiiiiEEENS1_10collective13CollectiveMmaINS1_35MainloopSm100TmaUmmaWarpSpecializedILi13ELi2ELi4ENS5_IJNS4_1CILi2EEESB_NSA_ILi1EEEEEEEENS5_IJNSA_ILi128EEESF_NSA_ILi64EEEEEENS_6half_tENS5_IJlSC_lEEESI_SJ_NS4_8TiledMMAINS4_8MMA_AtomIJNS4_26SM100_MMA_F16BF16_2x1SM_SSISI_SI_fLi128ELi128ELNS4_4UMMA5MajorE0ELSO_0ELNSN_7ScaleInE0ELSP_0EEEEEENS4_6LayoutINS5_IJSC_SC_SC_EEENS5_IJNSA_ILi0EEESU_SU_EEEEENS5_IJNS4_10UnderscoreESX_SX_EEEEENS4_28SM100_TMA_2SM_LOAD_MULTICASTENS4_14ComposedLayoutINS4_7SwizzleILi3ELi4ELi3EEENS4_18smem_ptr_flag_bitsILi16EEENSS_INS5_IJNSA_ILi8EEESG_EEENS5_IJSG_SC_EEEEEEEvNS4_8identityENS4_18SM100_TMA_2SM_LOADES1A_vS1B_EENS_8epilogue10collective18CollectiveEpilogueINS1E_23Sm100TmaWarpSpecializedILi4ELi2ELi16ELb1ELb0EEEJNS5_IJSG_SF_SG_EEENS5_IJNSS_ISG_SC_EENSS_INS5_IJNSA_ILi16EEESB_EEENS5_IJSC_SG_EEEEEEEESI_SJ_SI_SJ_NS1E_6fusion15FusionCallbacksIS1I_NS1Q_17LinearCombinationISI_fSI_fLNS_15FloatRoundStyleE2EEES1J_S1P_JEEENS4_5SM1004TMEM4LOAD26SM100_TMEM_LOAD_32dp32b16xENS4_13SM90_TMA_LOADENS11_INS12_ILi1ELi4ELi3EEES15_NSS_INS5_IJS16_S1L_EEENS5_IJS1L_SC_EEEEEEENS4_39AutoVectorizingCopyWithAssumedAlignmentILi128EEENS4_14SM90_TMA_STOREES25_S27_S27_EEEvvEEEEvNT_6ParamsE --------------------------
	.section	.nv.constant0._ZN7cutlass13device_kernelINS_4gemm6kernel13GemmUniversalIN4cute5tupleIJiiiiEEENS1_10collective13CollectiveMmaINS1_35MainloopSm100TmaUmmaWarpSpecializedILi13ELi2ELi4ENS5_IJNS4_1CILi2EEESB_NSA_ILi1EEEEEEEENS5_IJNSA_ILi128EEESF_NSA_ILi64EEEEEENS_6half_tENS5_IJlSC_lEEESI_SJ_NS4_8TiledMMAINS4_8MMA_AtomIJNS4_26SM100_MMA_F16BF16_2x1SM_SSISI_SI_fLi128ELi128ELNS4_4UMMA5MajorE0ELSO_0ELNSN_7ScaleInE0ELSP_0EEEEEENS4_6LayoutINS5_IJSC_SC_SC_EEENS5_IJNSA_ILi0EEESU_SU_EEEEENS5_IJNS4_10UnderscoreESX_SX_EEEEENS4_28SM100_TMA_2SM_LOAD_MULTICASTENS4_14ComposedLayoutINS4_7SwizzleILi3ELi4ELi3EEENS4_18smem_ptr_flag_bitsILi16EEENSS_INS5_IJNSA_ILi8EEESG_EEENS5_IJSG_SC_EEEEEEEvNS4_8identityENS4_18SM100_TMA_2SM_LOADES1A_vS1B_EENS_8epilogue10collective18CollectiveEpilogueINS1E_23Sm100TmaWarpSpecializedILi4ELi2ELi16ELb1ELb0EEEJNS5_IJSG_SF_SG_EEENS5_IJNSS_ISG_SC_EENSS_INS5_IJNSA_ILi16EEESB_EEENS5_IJSC_SG_EEEEEEEESI_SJ_SI_SJ_NS1E_6fusion15FusionCallbacksIS1I_NS1Q_17LinearCombinationISI_fSI_fLNS_15FloatRoundStyleE2EEES1J_S1P_JEEENS4_5SM1004TMEM4LOAD26SM100_TMEM_LOAD_32dp32b16xENS4_13SM90_TMA_LOADENS11_INS12_ILi1ELi4ELi3EEES15_NSS_INS5_IJS16_S1L_EEENS5_IJS1L_SC_EEEEEEENS4_39AutoVectorizingCopyWithAssumedAlignmentILi128EEENS4_14SM90_TMA_STOREES25_S27_S27_EEEvvEEEEvNT_6ParamsE,"a",@progbits
	.sectionflags	@""
	.align	4
.nv.constant0._ZN7cutlass13device_kernelINS_4gemm6kernel13GemmUniversalIN4cute5tupleIJiiiiEEENS1_10collective13CollectiveMmaINS1_35MainloopSm100TmaUmmaWarpSpecializedILi13ELi2ELi4ENS5_IJNS4_1CILi2EEESB_NSA_ILi1EEEEEEEENS5_IJNSA_ILi128EEESF_NSA_ILi64EEEEEENS_6half_tENS5_IJlSC_lEEESI_SJ_NS4_8TiledMMAINS4_8MMA_AtomIJNS4_26SM100_MMA_F16BF16_2x1SM_SSISI_SI_fLi128ELi128ELNS4_4UMMA5MajorE0ELSO_0ELNSN_7ScaleInE0ELSP_0EEEEEENS4_6LayoutINS5_IJSC_SC_SC_EEENS5_IJNSA_ILi0EEESU_SU_EEEEENS5_IJNS4_10UnderscoreESX_SX_EEEEENS4_28SM100_TMA_2SM_LOAD_MULTICASTENS4_14ComposedLayoutINS4_7SwizzleILi3ELi4ELi3EEENS4_18smem_ptr_flag_bitsILi16EEENSS_INS5_IJNSA_ILi8EEESG_EEENS5_IJSG_SC_EEEEEEEvNS4_8identityENS4_18SM100_TMA_2SM_LOADES1A_vS1B_EENS_8epilogue10collective18CollectiveEpilogueINS1E_23Sm100TmaWarpSpecializedILi4ELi2ELi16ELb1ELb0EEEJNS5_IJSG_SF_SG_EEENS5_IJNSS_ISG_SC_EENSS_INS5_IJNSA_ILi16EEESB_EEENS5_IJSC_SG_EEEEEEEESI_SJ_SI_SJ_NS1E_6fusion15FusionCallbacksIS1I_NS1Q_17LinearCombinationISI_fSI_fLNS_15FloatRoundStyleE2EEES1J_S1P_JEEENS4_5SM1004TMEM4LOAD26SM100_TMEM_LOAD_32dp32b16xENS4_13SM90_TMA_LOADENS11_INS12_ILi1ELi4ELi3EEES15_NSS_INS5_IJS16_S1L_EEENS5_IJS1L_SC_EEEEEEENS4_39AutoVectorizingCopyWithAssumedAlignmentILi128EEENS4_14SM90_TMA_STOREES25_S27_S27_EEEvvEEEEvNT_6ParamsE:
	.zero		2944


//--------------------- SYMBOLS --------------------------

	.type		.nv.reservedSmem.offset0,@object
	.size		.nv.reservedSmem.offset0,0x4
	.type		.nv.reservedSmem.cap,@object
	.size		.nv.reservedSmem.cap,0x4
	.type		__assertfail,@function
